	.target	sm_80

	.elftype	@"ET_EXEC"


//--------------------- .note.nv.tkinfo           --------------------------
	.section	.note.nv.tkinfo,"",@"SHT_NOTE"
	.sectionflags	@"SHF_NOTE_NV_TKINFO"
	.tkinfo
        /*0018*/ 	.word	0x00000002
        /*0030*/ 	.string	""
        /*0030*/ 	.string	"ptxas"
        /*0030*/ 	.string	"Cuda compilation tools, release 13.0, V13.0.88"
        /*0030*/ 	.string	"Build cuda_13.0.r13.0/compiler.36424714_0"
        /*0030*/ 	.string	"-arch sm_80 -m 64 "



//--------------------- .note.nv.cuinfo           --------------------------
	.section	.note.nv.cuinfo,"",@"SHT_NOTE"
	.sectionflags	@"SHF_NOTE_NV_CUINFO"
        /*0018*/ 	.short	0x0002
        /*001a*/ 	.short	0x0050
        /*001c*/ 	.short	0x0082
	.zero		2


//--------------------- .nv.info                  --------------------------
	.section	.nv.info,"",@"SHT_CUDA_INFO"
	.align	4


	//----- nvinfo : EIATTR_REGCOUNT
	.align		4
        /*0000*/ 	.byte	0x04, 0x2f
        /*0002*/ 	.short	(.L_29 - .L_28)
	.align		4
.L_28:
        /*0004*/ 	.word	index@(_ZN4vllm23rotary_embedding_kernelIfLb1EEEvPKlPT_S4_PKS3_illliii)
        /*0008*/ 	.word	0x0000001b


	//----- nvinfo : EIATTR_FRAME_SIZE
	.align		4
.L_29:
        /*000c*/ 	.byte	0x04, 0x11
        /*000e*/ 	.short	(.L_31 - .L_30)
	.align		4
.L_30:
        /*0010*/ 	.word	index@(_ZN4vllm23rotary_embedding_kernelIfLb1EEEvPKlPT_S4_PKS3_illliii)
        /*0014*/ 	.word	0x00000000


	//----- nvinfo : EIATTR_REGCOUNT
	.align		4
.L_31:
        /*0018*/ 	.byte	0x04, 0x2f
        /*001a*/ 	.short	(.L_33 - .L_32)
	.align		4
.L_32:
        /*001c*/ 	.word	index@(_ZN4vllm23rotary_embedding_kernelIfLb0EEEvPKlPT_S4_PKS3_illliii)
        /*0020*/ 	.word	0x0000001f


	//----- nvinfo : EIATTR_FRAME_SIZE
	.align		4
.L_33:
        /*0024*/ 	.byte	0x04, 0x11
        /*0026*/ 	.short	(.L_35 - .L_34)
	.align		4
.L_34:
        /*0028*/ 	.word	index@(_ZN4vllm23rotary_embedding_kernelIfLb0EEEvPKlPT_S4_PKS3_illliii)
        /*002c*/ 	.word	0x00000000


	//----- nvinfo : EIATTR_REGCOUNT
	.align		4
.L_35:
        /*0030*/ 	.byte	0x04, 0x2f
        /*0032*/ 	.short	(.L_37 - .L_36)
	.align		4
.L_36:
        /*0034*/ 	.word	index@(_ZN4vllm23rotary_embedding_kernelIN3c104HalfELb1EEEvPKlPT_S6_PKS5_illliii)
        /*0038*/ 	.word	0x0000001b


	//----- nvinfo : EIATTR_FRAME_SIZE
	.align		4
.L_37:
        /*003c*/ 	.byte	0x04, 0x11
        /*003e*/ 	.short	(.L_39 - .L_38)
	.align		4
.L_38:
        /*0040*/ 	.word	index@(_ZN4vllm23rotary_embedding_kernelIN3c104HalfELb1EEEvPKlPT_S6_PKS5_illliii)
        /*0044*/ 	.word	0x00000000


	//----- nvinfo : EIATTR_REGCOUNT
	.align		4
.L_39:
        /*0048*/ 	.byte	0x04, 0x2f
        /*004a*/ 	.short	(.L_41 - .L_40)
	.align		4
.L_40:
        /*004c*/ 	.word	index@(_ZN4vllm23rotary_embedding_kernelIN3c104HalfELb0EEEvPKlPT_S6_PKS5_illliii)
        /*0050*/ 	.word	0x0000001f


	//----- nvinfo : EIATTR_FRAME_SIZE
	.align		4
.L_41:
        /*0054*/ 	.byte	0x04, 0x11
        /*0056*/ 	.short	(.L_43 - .L_42)
	.align		4
.L_42:
        /*0058*/ 	.word	index@(_ZN4vllm23rotary_embedding_kernelIN3c104HalfELb0EEEvPKlPT_S6_PKS5_illliii)
        /*005c*/ 	.word	0x00000000


	//----- nvinfo : EIATTR_REGCOUNT
	.align		4
.L_43:
        /*0060*/ 	.byte	0x04, 0x2f
        /*0062*/ 	.short	(.L_45 - .L_44)
	.align		4
.L_44:
        /*0064*/ 	.word	index@(_ZN4vllm23rotary_embedding_kernelIN3c108BFloat16ELb1EEEvPKlPT_S6_PKS5_illliii)
        /*0068*/ 	.word	0x0000001b


	//----- nvinfo : EIATTR_FRAME_SIZE
	.align		4
.L_45:
        /*006c*/ 	.byte	0x04, 0x11
        /*006e*/ 	.short	(.L_47 - .L_46)
	.align		4
.L_46:
        /*0070*/ 	.word	index@(_ZN4vllm23rotary_embedding_kernelIN3c108BFloat16ELb1EEEvPKlPT_S6_PKS5_illliii)
        /*0074*/ 	.word	0x00000000


	//----- nvinfo : EIATTR_REGCOUNT
	.align		4
.L_47:
        /*0078*/ 	.byte	0x04, 0x2f
        /*007a*/ 	.short	(.L_49 - .L_48)
	.align		4
.L_48:
        /*007c*/ 	.word	index@(_ZN4vllm23rotary_embedding_kernelIN3c108BFloat16ELb0EEEvPKlPT_S6_PKS5_illliii)
        /*0080*/ 	.word	0x0000001f


	//----- nvinfo : EIATTR_FRAME_SIZE
	.align		4
.L_49:
        /*0084*/ 	.byte	0x04, 0x11
        /*0086*/ 	.short	(.L_51 - .L_50)
	.align		4
.L_50:
        /*0088*/ 	.word	index@(_ZN4vllm23rotary_embedding_kernelIN3c108BFloat16ELb0EEEvPKlPT_S6_PKS5_illliii)
        /*008c*/ 	.word	0x00000000


	//----- nvinfo : EIATTR_MIN_STACK_SIZE
	.align		4
.L_51:
        /*0090*/ 	.byte	0x04, 0x12
        /*0092*/ 	.short	(.L_53 - .L_52)
	.align		4
.L_52:
        /*0094*/ 	.word	index@(_ZN4vllm23rotary_embedding_kernelIN3c108BFloat16ELb0EEEvPKlPT_S6_PKS5_illliii)
        /*0098*/ 	.word	0x00000000


	//----- nvinfo : EIATTR_MIN_STACK_SIZE
	.align		4
.L_53:
        /*009c*/ 	.byte	0x04, 0x12
        /*009e*/ 	.short	(.L_55 - .L_54)
	.align		4
.L_54:
        /*00a0*/ 	.word	index@(_ZN4vllm23rotary_embedding_kernelIN3c108BFloat16ELb1EEEvPKlPT_S6_PKS5_illliii)
        /*00a4*/ 	.word	0x00000000


	//----- nvinfo : EIATTR_MIN_STACK_SIZE
	.align		4
.L_55:
        /*00a8*/ 	.byte	0x04, 0x12
        /*00aa*/ 	.short	(.L_57 - .L_56)
	.align		4
.L_56:
        /*00ac*/ 	.word	index@(_ZN4vllm23rotary_embedding_kernelIN3c104HalfELb0EEEvPKlPT_S6_PKS5_illliii)
        /*00b0*/ 	.word	0x00000000


	//----- nvinfo : EIATTR_MIN_STACK_SIZE
	.align		4
.L_57:
        /*00b4*/ 	.byte	0x04, 0x12
        /*00b6*/ 	.short	(.L_59 - .L_58)
	.align		4
.L_58:
        /*00b8*/ 	.word	index@(_ZN4vllm23rotary_embedding_kernelIN3c104HalfELb1EEEvPKlPT_S6_PKS5_illliii)
        /*00bc*/ 	.word	0x00000000


	//----- nvinfo : EIATTR_MIN_STACK_SIZE
	.align		4
.L_59:
        /*00c0*/ 	.byte	0x04, 0x12
        /*00c2*/ 	.short	(.L_61 - .L_60)
	.align		4
.L_60:
        /*00c4*/ 	.word	index@(_ZN4vllm23rotary_embedding_kernelIfLb0EEEvPKlPT_S4_PKS3_illliii)
        /*00c8*/ 	.word	0x00000000


	//----- nvinfo : EIATTR_MIN_STACK_SIZE
	.align		4
.L_61:
        /*00cc*/ 	.byte	0x04, 0x12
        /*00ce*/ 	.short	(.L_63 - .L_62)
	.align		4
.L_62:
        /*00d0*/ 	.word	index@(_ZN4vllm23rotary_embedding_kernelIfLb1EEEvPKlPT_S4_PKS3_illliii)
        /*00d4*/ 	.word	0x00000000
.L_63:


//--------------------- .nv.info._ZN4vllm23rotary_embedding_kernelIN3c108BFloat16ELb0EEEvPKlPT_S6_PKS5_illliii --------------------------
	.section	.nv.info._ZN4vllm23rotary_embedding_kernelIN3c108BFloat16ELb0EEEvPKlPT_S6_PKS5_illliii,"",@"SHT_CUDA_INFO"
	.sectionflags	@""
	.align	4


	//----- nvinfo : EIATTR_CUDA_API_VERSION
	.align		4
        /*0000*/ 	.byte	0x04, 0x37
        /*0002*/ 	.short	(.L_65 - .L_64)
.L_64:
        /*0004*/ 	.word	0x00000082


	//----- nvinfo : EIATTR_SW2861232_WAR
	.align		4
.L_65:
        /*0008*/ 	.byte	0x01, 0x35
	.zero		2


	//----- nvinfo : EIATTR_PARAM_CBANK
	.align		4
        /*000c*/ 	.byte	0x04, 0x0a
        /*000e*/ 	.short	(.L_67 - .L_66)
	.align		4
.L_66:
        /*0010*/ 	.word	index@(.nv.constant0._ZN4vllm23rotary_embedding_kernelIN3c108BFloat16ELb0EEEvPKlPT_S6_PKS5_illliii)
        /*0014*/ 	.short	0x0160
        /*0016*/ 	.short	0x004c


	//----- nvinfo : EIATTR_CBANK_PARAM_SIZE
	.align		4
.L_67:
        /*0018*/ 	.byte	0x03, 0x19
        /*001a*/ 	.short	0x004c


	//----- nvinfo : EIATTR_KPARAM_INFO
	.align		4
        /*001c*/ 	.byte	0x04, 0x17
        /*001e*/ 	.short	(.L_69 - .L_68)
.L_68:
        /*0020*/ 	.word	0x00000000
        /*0024*/ 	.short	0x000a
        /*0026*/ 	.short	0x0048
        /*0028*/ 	.byte	0x00, 0xf0, 0x11, 0x00


	//----- nvinfo : EIATTR_KPARAM_INFO
	.align		4
.L_69:
        /*002c*/ 	.byte	0x04, 0x17
        /*002e*/ 	.short	(.L_71 - .L_70)
.L_70:
        /*0030*/ 	.word	0x00000000
        /*0034*/ 	.short	0x0009
        /*0036*/ 	.short	0x0044
        /*0038*/ 	.byte	0x00, 0xf0, 0x11, 0x00


	//----- nvinfo : EIATTR_KPARAM_INFO
	.align		4
.L_71:
        /*003c*/ 	.byte	0x04, 0x17
        /*003e*/ 	.short	(.L_73 - .L_72)
.L_72:
        /*0040*/ 	.word	0x00000000
        /*0044*/ 	.short	0x0008
        /*0046*/ 	.short	0x0040
        /*0048*/ 	.byte	0x00, 0xf0, 0x11, 0x00


	//----- nvinfo : EIATTR_KPARAM_INFO
	.align		4
.L_73:
        /*004c*/ 	.byte	0x04, 0x17
        /*004e*/ 	.short	(.L_75 - .L_74)
.L_74:
        /*0050*/ 	.word	0x00000000
        /*0054*/ 	.short	0x0007
        /*0056*/ 	.short	0x0038
        /*0058*/ 	.byte	0x00, 0xf0, 0x21, 0x00


	//----- nvinfo : EIATTR_KPARAM_INFO
	.align		4
.L_75:
        /*005c*/ 	.byte	0x04, 0x17
        /*005e*/ 	.short	(.L_77 - .L_76)
.L_76:
        /*0060*/ 	.word	0x00000000
        /*0064*/ 	.short	0x0006
        /*0066*/ 	.short	0x0030
        /*0068*/ 	.byte	0x00, 0xf0, 0x21, 0x00


	//----- nvinfo : EIATTR_KPARAM_INFO
	.align		4
.L_77:
        /*006c*/ 	.byte	0x04, 0x17
        /*006e*/ 	.short	(.L_79 - .L_78)
.L_78:
        /*0070*/ 	.word	0x00000000
        /*0074*/ 	.short	0x0005
        /*0076*/ 	.short	0x0028
        /*0078*/ 	.byte	0x00, 0xf0, 0x21, 0x00


	//----- nvinfo : EIATTR_KPARAM_INFO
	.align		4
.L_79:
        /*007c*/ 	.byte	0x04, 0x17
        /*007e*/ 	.short	(.L_81 - .L_80)
.L_80:
        /*0080*/ 	.word	0x00000000
        /*0084*/ 	.short	0x0004
        /*0086*/ 	.short	0x0020
        /*0088*/ 	.byte	0x00, 0xf0, 0x11, 0x00


	//----- nvinfo : EIATTR_KPARAM_INFO
	.align		4
.L_81:
        /*008c*/ 	.byte	0x04, 0x17
        /*008e*/ 	.short	(.L_83 - .L_82)
.L_82:
        /*0090*/ 	.word	0x00000000
        /*0094*/ 	.short	0x0003
        /*0096*/ 	.short	0x0018
        /*0098*/ 	.byte	0x00, 0xf0, 0x21, 0x00


	//----- nvinfo : EIATTR_KPARAM_INFO
	.align		4
.L_83:
        /*009c*/ 	.byte	0x04, 0x17
        /*009e*/ 	.short	(.L_85 - .L_84)
.L_84:
        /*00a0*/ 	.word	0x00000000
        /*00a4*/ 	.short	0x0002
        /*00a6*/ 	.short	0x0010
        /*00a8*/ 	.byte	0x00, 0xf0, 0x21, 0x00


	//----- nvinfo : EIATTR_KPARAM_INFO
	.align		4
.L_85:
        /*00ac*/ 	.byte	0x04, 0x17
        /*00ae*/ 	.short	(.L_87 - .L_86)
.L_86:
        /*00b0*/ 	.word	0x00000000
        /*00b4*/ 	.short	0x0001
        /*00b6*/ 	.short	0x0008
        /*00b8*/ 	.byte	0x00, 0xf0, 0x21, 0x00


	//----- nvinfo : EIATTR_KPARAM_INFO
	.align		4
.L_87:
        /*00bc*/ 	.byte	0x04, 0x17
        /*00be*/ 	.short	(.L_89 - .L_88)
.L_88:
        /*00c0*/ 	.word	0x00000000
        /*00c4*/ 	.short	0x0000
        /*00c6*/ 	.short	0x0000
        /*00c8*/ 	.byte	0x00, 0xf0, 0x21, 0x00


	//----- nvinfo : EIATTR_MAXREG_COUNT
	.align		4
.L_89:
        /*00cc*/ 	.byte	0x03, 0x1b
        /*00ce*/ 	.short	0x00ff


	//----- nvinfo : EIATTR_MERCURY_ISA_VERSION
	.align		4
        /*00d0*/ 	.byte	0x03, 0x5f
        /*00d2*/ 	.short	0x0000


	//----- nvinfo : EIATTR_EXIT_INSTR_OFFSETS
	.align		4
        /*00d4*/ 	.byte	0x04, 0x1c
        /*00d6*/ 	.short	(.L_91 - .L_90)


	//   ....[0]....
.L_90:
        /*00d8*/ 	.word	0x000006a0


	//   ....[1]....
        /*00dc*/ 	.word	0x000006d0


	//   ....[2]....
        /*00e0*/ 	.word	0x00000be0


	//----- nvinfo : EIATTR_CRS_STACK_SIZE
	.align		4
.L_91:
        /*00e4*/ 	.byte	0x04, 0x1e
        /*00e6*/ 	.short	(.L_93 - .L_92)
.L_92:
        /*00e8*/ 	.word	0x00000000
.L_93:


//--------------------- .nv.info._ZN4vllm23rotary_embedding_kernelIN3c108BFloat16ELb1EEEvPKlPT_S6_PKS5_illliii --------------------------
	.section	.nv.info._ZN4vllm23rotary_embedding_kernelIN3c108BFloat16ELb1EEEvPKlPT_S6_PKS5_illliii,"",@"SHT_CUDA_INFO"
	.sectionflags	@""
	.align	4


	//----- nvinfo : EIATTR_CUDA_API_VERSION
	.align		4
        /*0000*/ 	.byte	0x04, 0x37
        /*0002*/ 	.short	(.L_95 - .L_94)
.L_94:
        /*0004*/ 	.word	0x00000082


	//----- nvinfo : EIATTR_SW2861232_WAR
	.align		4
.L_95:
        /*0008*/ 	.byte	0x01, 0x35
	.zero		2


	//----- nvinfo : EIATTR_PARAM_CBANK
	.align		4
        /*000c*/ 	.byte	0x04, 0x0a
        /*000e*/ 	.short	(.L_97 - .L_96)
	.align		4
.L_96:
        /*0010*/ 	.word	index@(.nv.constant0._ZN4vllm23rotary_embedding_kernelIN3c108BFloat16ELb1EEEvPKlPT_S6_PKS5_illliii)
        /*0014*/ 	.short	0x0160
        /*0016*/ 	.short	0x004c


	//----- nvinfo : EIATTR_CBANK_PARAM_SIZE
	.align		4
.L_97:
        /*0018*/ 	.byte	0x03, 0x19
        /*001a*/ 	.short	0x004c


	//----- nvinfo : EIATTR_KPARAM_INFO
	.align		4
        /*001c*/ 	.byte	0x04, 0x17
        /*001e*/ 	.short	(.L_99 - .L_98)
.L_98:
        /*0020*/ 	.word	0x00000000
        /*0024*/ 	.short	0x000a
        /*0026*/ 	.short	0x0048
        /*0028*/ 	.byte	0x00, 0xf0, 0x11, 0x00


	//----- nvinfo : EIATTR_KPARAM_INFO
	.align		4
.L_99:
        /*002c*/ 	.byte	0x04, 0x17
        /*002e*/ 	.short	(.L_101 - .L_100)
.L_100:
        /*0030*/ 	.word	0x00000000
        /*0034*/ 	.short	0x0009
        /*0036*/ 	.short	0x0044
        /*0038*/ 	.byte	0x00, 0xf0, 0x11, 0x00


	//----- nvinfo : EIATTR_KPARAM_INFO
	.align		4
.L_101:
        /*003c*/ 	.byte	0x04, 0x17
        /*003e*/ 	.short	(.L_103 - .L_102)
.L_102:
        /*0040*/ 	.word	0x00000000
        /*0044*/ 	.short	0x0008
        /*0046*/ 	.short	0x0040
        /*0048*/ 	.byte	0x00, 0xf0, 0x11, 0x00


	//----- nvinfo : EIATTR_KPARAM_INFO
	.align		4
.L_103:
        /*004c*/ 	.byte	0x04, 0x17
        /*004e*/ 	.short	(.L_105 - .L_104)
.L_104:
        /*0050*/ 	.word	0x00000000
        /*0054*/ 	.short	0x0007
        /*0056*/ 	.short	0x0038
        /*0058*/ 	.byte	0x00, 0xf0, 0x21, 0x00


	//----- nvinfo : EIATTR_KPARAM_INFO
	.align		4
.L_105:
        /*005c*/ 	.byte	0x04, 0x17
        /*005e*/ 	.short	(.L_107 - .L_106)
.L_106:
        /*0060*/ 	.word	0x00000000
        /*0064*/ 	.short	0x0006
        /*0066*/ 	.short	0x0030
        /*0068*/ 	.byte	0x00, 0xf0, 0x21, 0x00


	//----- nvinfo : EIATTR_KPARAM_INFO
	.align		4
.L_107:
        /*006c*/ 	.byte	0x04, 0x17
        /*006e*/ 	.short	(.L_109 - .L_108)
.L_108:
        /*0070*/ 	.word	0x00000000
        /*0074*/ 	.short	0x0005
        /*0076*/ 	.short	0x0028
        /*0078*/ 	.byte	0x00, 0xf0, 0x21, 0x00


	//----- nvinfo : EIATTR_KPARAM_INFO
	.align		4
.L_109:
        /*007c*/ 	.byte	0x04, 0x17
        /*007e*/ 	.short	(.L_111 - .L_110)
.L_110:
        /*0080*/ 	.word	0x00000000
        /*0084*/ 	.short	0x0004
        /*0086*/ 	.short	0x0020
        /*0088*/ 	.byte	0x00, 0xf0, 0x11, 0x00


	//----- nvinfo : EIATTR_KPARAM_INFO
	.align		4
.L_111:
        /*008c*/ 	.byte	0x04, 0x17
        /*008e*/ 	.short	(.L_113 - .L_112)
.L_112:
        /*0090*/ 	.word	0x00000000
        /*0094*/ 	.short	0x0003
        /*0096*/ 	.short	0x0018
        /*0098*/ 	.byte	0x00, 0xf0, 0x21, 0x00


	//----- nvinfo : EIATTR_KPARAM_INFO
	.align		4
.L_113:
        /*009c*/ 	.byte	0x04, 0x17
        /*009e*/ 	.short	(.L_115 - .L_114)
.L_114:
        /*00a0*/ 	.word	0x00000000
        /*00a4*/ 	.short	0x0002
        /*00a6*/ 	.short	0x0010
        /*00a8*/ 	.byte	0x00, 0xf0, 0x21, 0x00


	//----- nvinfo : EIATTR_KPARAM_INFO
	.align		4
.L_115:
        /*00ac*/ 	.byte	0x04, 0x17
        /*00ae*/ 	.short	(.L_117 - .L_116)
.L_116:
        /*00b0*/ 	.word	0x00000000
        /*00b4*/ 	.short	0x0001
        /*00b6*/ 	.short	0x0008
        /*00b8*/ 	.byte	0x00, 0xf0, 0x21, 0x00


	//----- nvinfo : EIATTR_KPARAM_INFO
	.align		4
.L_117:
        /*00bc*/ 	.byte	0x04, 0x17
        /*00be*/ 	.short	(.L_119 - .L_118)
.L_118:
        /*00c0*/ 	.word	0x00000000
        /*00c4*/ 	.short	0x0000
        /*00c6*/ 	.short	0x0000
        /*00c8*/ 	.byte	0x00, 0xf0, 0x21, 0x00


	//----- nvinfo : EIATTR_MAXREG_COUNT
	.align		4
.L_119:
        /*00cc*/ 	.byte	0x03, 0x1b
        /*00ce*/ 	.short	0x00ff


	//----- nvinfo : EIATTR_MERCURY_ISA_VERSION
	.align		4
        /*00d0*/ 	.byte	0x03, 0x5f
        /*00d2*/ 	.short	0x0000


	//----- nvinfo : EIATTR_EXIT_INSTR_OFFSETS
	.align		4
        /*00d4*/ 	.byte	0x04, 0x1c
        /*00d6*/ 	.short	(.L_121 - .L_120)


	//   ....[0]....
.L_120:
        /*00d8*/ 	.word	0x00000710


	//   ....[1]....
        /*00dc*/ 	.word	0x00000750


	//   ....[2]....
        /*00e0*/ 	.word	0x00000ca0


	//----- nvinfo : EIATTR_CRS_STACK_SIZE
	.align		4
.L_121:
        /*00e4*/ 	.byte	0x04, 0x1e
        /*00e6*/ 	.short	(.L_123 - .L_122)
.L_122:
        /*00e8*/ 	.word	0x00000000
.L_123:


//--------------------- .nv.info._ZN4vllm23rotary_embedding_kernelIN3c104HalfELb0EEEvPKlPT_S6_PKS5_illliii --------------------------
	.section	.nv.info._ZN4vllm23rotary_embedding_kernelIN3c104HalfELb0EEEvPKlPT_S6_PKS5_illliii,"",@"SHT_CUDA_INFO"
	.sectionflags	@""
	.align	4


	//----- nvinfo : EIATTR_CUDA_API_VERSION
	.align		4
        /*0000*/ 	.byte	0x04, 0x37
        /*0002*/ 	.short	(.L_125 - .L_124)
.L_124:
        /*0004*/ 	.word	0x00000082


	//----- nvinfo : EIATTR_SW2861232_WAR
	.align		4
.L_125:
        /*0008*/ 	.byte	0x01, 0x35
	.zero		2


	//----- nvinfo : EIATTR_PARAM_CBANK
	.align		4
        /*000c*/ 	.byte	0x04, 0x0a
        /*000e*/ 	.short	(.L_127 - .L_126)
	.align		4
.L_126:
        /*0010*/ 	.word	index@(.nv.constant0._ZN4vllm23rotary_embedding_kernelIN3c104HalfELb0EEEvPKlPT_S6_PKS5_illliii)
        /*0014*/ 	.short	0x0160
        /*0016*/ 	.short	0x004c


	//----- nvinfo : EIATTR_CBANK_PARAM_SIZE
	.align		4
.L_127:
        /*0018*/ 	.byte	0x03, 0x19
        /*001a*/ 	.short	0x004c


	//----- nvinfo : EIATTR_KPARAM_INFO
	.align		4
        /*001c*/ 	.byte	0x04, 0x17
        /*001e*/ 	.short	(.L_129 - .L_128)
.L_128:
        /*0020*/ 	.word	0x00000000
        /*0024*/ 	.short	0x000a
        /*0026*/ 	.short	0x0048
        /*0028*/ 	.byte	0x00, 0xf0, 0x11, 0x00


	//----- nvinfo : EIATTR_KPARAM_INFO
	.align		4
.L_129:
        /*002c*/ 	.byte	0x04, 0x17
        /*002e*/ 	.short	(.L_131 - .L_130)
.L_130:
        /*0030*/ 	.word	0x00000000
        /*0034*/ 	.short	0x0009
        /*0036*/ 	.short	0x0044
        /*0038*/ 	.byte	0x00, 0xf0, 0x11, 0x00


	//----- nvinfo : EIATTR_KPARAM_INFO
	.align		4
.L_131:
        /*003c*/ 	.byte	0x04, 0x17
        /*003e*/ 	.short	(.L_133 - .L_132)
.L_132:
        /*0040*/ 	.word	0x00000000
        /*0044*/ 	.short	0x0008
        /*0046*/ 	.short	0x0040
        /*0048*/ 	.byte	0x00, 0xf0, 0x11, 0x00


	//----- nvinfo : EIATTR_KPARAM_INFO
	.align		4
.L_133:
        /*004c*/ 	.byte	0x04, 0x17
        /*004e*/ 	.short	(.L_135 - .L_134)
.L_134:
        /*0050*/ 	.word	0x00000000
        /*0054*/ 	.short	0x0007
        /*0056*/ 	.short	0x0038
        /*0058*/ 	.byte	0x00, 0xf0, 0x21, 0x00


	//----- nvinfo : EIATTR_KPARAM_INFO
	.align		4
.L_135:
        /*005c*/ 	.byte	0x04, 0x17
        /*005e*/ 	.short	(.L_137 - .L_136)
.L_136:
        /*0060*/ 	.word	0x00000000
        /*0064*/ 	.short	0x0006
        /*0066*/ 	.short	0x0030
        /*0068*/ 	.byte	0x00, 0xf0, 0x21, 0x00


	//----- nvinfo : EIATTR_KPARAM_INFO
	.align		4
.L_137:
        /*006c*/ 	.byte	0x04, 0x17
        /*006e*/ 	.short	(.L_139 - .L_138)
.L_138:
        /*0070*/ 	.word	0x00000000
        /*0074*/ 	.short	0x0005
        /*0076*/ 	.short	0x0028
        /*0078*/ 	.byte	0x00, 0xf0, 0x21, 0x00


	//----- nvinfo : EIATTR_KPARAM_INFO
	.align		4
.L_139:
        /*007c*/ 	.byte	0x04, 0x17
        /*007e*/ 	.short	(.L_141 - .L_140)
.L_140:
        /*0080*/ 	.word	0x00000000
        /*0084*/ 	.short	0x0004
        /*0086*/ 	.short	0x0020
        /*0088*/ 	.byte	0x00, 0xf0, 0x11, 0x00


	//----- nvinfo : EIATTR_KPARAM_INFO
	.align		4
.L_141:
        /*008c*/ 	.byte	0x04, 0x17
        /*008e*/ 	.short	(.L_143 - .L_142)
.L_142:
        /*0090*/ 	.word	0x00000000
        /*0094*/ 	.short	0x0003
        /*0096*/ 	.short	0x0018
        /*0098*/ 	.byte	0x00, 0xf0, 0x21, 0x00


	//----- nvinfo : EIATTR_KPARAM_INFO
	.align		4
.L_143:
        /*009c*/ 	.byte	0x04, 0x17
        /*009e*/ 	.short	(.L_145 - .L_144)
.L_144:
        /*00a0*/ 	.word	0x00000000
        /*00a4*/ 	.short	0x0002
        /*00a6*/ 	.short	0x0010
        /*00a8*/ 	.byte	0x00, 0xf0, 0x21, 0x00


	//----- nvinfo : EIATTR_KPARAM_INFO
	.align		4
.L_145:
        /*00ac*/ 	.byte	0x04, 0x17
        /*00ae*/ 	.short	(.L_147 - .L_146)
.L_146:
        /*00b0*/ 	.word	0x00000000
        /*00b4*/ 	.short	0x0001
        /*00b6*/ 	.short	0x0008
        /*00b8*/ 	.byte	0x00, 0xf0, 0x21, 0x00


	//----- nvinfo : EIATTR_KPARAM_INFO
	.align		4
.L_147:
        /*00bc*/ 	.byte	0x04, 0x17
        /*00be*/ 	.short	(.L_149 - .L_148)
.L_148:
        /*00c0*/ 	.word	0x00000000
        /*00c4*/ 	.short	0x0000
        /*00c6*/ 	.short	0x0000
        /*00c8*/ 	.byte	0x00, 0xf0, 0x21, 0x00


	//----- nvinfo : EIATTR_MAXREG_COUNT
	.align		4
.L_149:
        /*00cc*/ 	.byte	0x03, 0x1b
        /*00ce*/ 	.short	0x00ff


	//----- nvinfo : EIATTR_MERCURY_ISA_VERSION
	.align		4
        /*00d0*/ 	.byte	0x03, 0x5f
        /*00d2*/ 	.short	0x0000


	//----- nvinfo : EIATTR_EXIT_INSTR_OFFSETS
	.align		4
        /*00d4*/ 	.byte	0x04, 0x1c
        /*00d6*/ 	.short	(.L_151 - .L_150)


	//   ....[0]....
.L_150:
        /*00d8*/ 	.word	0x000006a0


	//   ....[1]....
        /*00dc*/ 	.word	0x000006d0


	//   ....[2]....
        /*00e0*/ 	.word	0x00000be0


	//----- nvinfo : EIATTR_CRS_STACK_SIZE
	.align		4
.L_151:
        /*00e4*/ 	.byte	0x04, 0x1e
        /*00e6*/ 	.short	(.L_153 - .L_152)
.L_152:
        /*00e8*/ 	.word	0x00000000
.L_153:


//--------------------- .nv.info._ZN4vllm23rotary_embedding_kernelIN3c104HalfELb1EEEvPKlPT_S6_PKS5_illliii --------------------------
	.section	.nv.info._ZN4vllm23rotary_embedding_kernelIN3c104HalfELb1EEEvPKlPT_S6_PKS5_illliii,"",@"SHT_CUDA_INFO"
	.sectionflags	@""
	.align	4


	//----- nvinfo : EIATTR_CUDA_API_VERSION
	.align		4
        /*0000*/ 	.byte	0x04, 0x37
        /*0002*/ 	.short	(.L_155 - .L_154)
.L_154:
        /*0004*/ 	.word	0x00000082


	//----- nvinfo : EIATTR_SW2861232_WAR
	.align		4
.L_155:
        /*0008*/ 	.byte	0x01, 0x35
	.zero		2


	//----- nvinfo : EIATTR_PARAM_CBANK
	.align		4
        /*000c*/ 	.byte	0x04, 0x0a
        /*000e*/ 	.short	(.L_157 - .L_156)
	.align		4
.L_156:
        /*0010*/ 	.word	index@(.nv.constant0._ZN4vllm23rotary_embedding_kernelIN3c104HalfELb1EEEvPKlPT_S6_PKS5_illliii)
        /*0014*/ 	.short	0x0160
        /*0016*/ 	.short	0x004c


	//----- nvinfo : EIATTR_CBANK_PARAM_SIZE
	.align		4
.L_157:
        /*0018*/ 	.byte	0x03, 0x19
        /*001a*/ 	.short	0x004c


	//----- nvinfo : EIATTR_KPARAM_INFO
	.align		4
        /*001c*/ 	.byte	0x04, 0x17
        /*001e*/ 	.short	(.L_159 - .L_158)
.L_158:
        /*0020*/ 	.word	0x00000000
        /*0024*/ 	.short	0x000a
        /*0026*/ 	.short	0x0048
        /*0028*/ 	.byte	0x00, 0xf0, 0x11, 0x00


	//----- nvinfo : EIATTR_KPARAM_INFO
	.align		4
.L_159:
        /*002c*/ 	.byte	0x04, 0x17
        /*002e*/ 	.short	(.L_161 - .L_160)
.L_160:
        /*0030*/ 	.word	0x00000000
        /*0034*/ 	.short	0x0009
        /*0036*/ 	.short	0x0044
        /*0038*/ 	.byte	0x00, 0xf0, 0x11, 0x00


	//----- nvinfo : EIATTR_KPARAM_INFO
	.align		4
.L_161:
        /*003c*/ 	.byte	0x04, 0x17
        /*003e*/ 	.short	(.L_163 - .L_162)
.L_162:
        /*0040*/ 	.word	0x00000000
        /*0044*/ 	.short	0x0008
        /*0046*/ 	.short	0x0040
        /*0048*/ 	.byte	0x00, 0xf0, 0x11, 0x00


	//----- nvinfo : EIATTR_KPARAM_INFO
	.align		4
.L_163:
        /*004c*/ 	.byte	0x04, 0x17
        /*004e*/ 	.short	(.L_165 - .L_164)
.L_164:
        /*0050*/ 	.word	0x00000000
        /*0054*/ 	.short	0x0007
        /*0056*/ 	.short	0x0038
        /*0058*/ 	.byte	0x00, 0xf0, 0x21, 0x00


	//----- nvinfo : EIATTR_KPARAM_INFO
	.align		4
.L_165:
        /*005c*/ 	.byte	0x04, 0x17
        /*005e*/ 	.short	(.L_167 - .L_166)
.L_166:
        /*0060*/ 	.word	0x00000000
        /*0064*/ 	.short	0x0006
        /*0066*/ 	.short	0x0030
        /*0068*/ 	.byte	0x00, 0xf0, 0x21, 0x00


	//----- nvinfo : EIATTR_KPARAM_INFO
	.align		4
.L_167:
        /*006c*/ 	.byte	0x04, 0x17
        /*006e*/ 	.short	(.L_169 - .L_168)
.L_168:
        /*0070*/ 	.word	0x00000000
        /*0074*/ 	.short	0x0005
        /*0076*/ 	.short	0x0028
        /*0078*/ 	.byte	0x00, 0xf0, 0x21, 0x00


	//----- nvinfo : EIATTR_KPARAM_INFO
	.align		4
.L_169:
        /*007c*/ 	.byte	0x04, 0x17
        /*007e*/ 	.short	(.L_171 - .L_170)
.L_170:
        /*0080*/ 	.word	0x00000000
        /*0084*/ 	.short	0x0004
        /*0086*/ 	.short	0x0020
        /*0088*/ 	.byte	0x00, 0xf0, 0x11, 0x00


	//----- nvinfo : EIATTR_KPARAM_INFO
	.align		4
.L_171:
        /*008c*/ 	.byte	0x04, 0x17
        /*008e*/ 	.short	(.L_173 - .L_172)
.L_172:
        /*0090*/ 	.word	0x00000000
        /*0094*/ 	.short	0x0003
        /*0096*/ 	.short	0x0018
        /*0098*/ 	.byte	0x00, 0xf0, 0x21, 0x00


	//----- nvinfo : EIATTR_KPARAM_INFO
	.align		4
.L_173:
        /*009c*/ 	.byte	0x04, 0x17
        /*009e*/ 	.short	(.L_175 - .L_174)
.L_174:
        /*00a0*/ 	.word	0x00000000
        /*00a4*/ 	.short	0x0002
        /*00a6*/ 	.short	0x0010
        /*00a8*/ 	.byte	0x00, 0xf0, 0x21, 0x00


	//----- nvinfo : EIATTR_KPARAM_INFO
	.align		4
.L_175:
        /*00ac*/ 	.byte	0x04, 0x17
        /*00ae*/ 	.short	(.L_177 - .L_176)
.L_176:
        /*00b0*/ 	.word	0x00000000
        /*00b4*/ 	.short	0x0001
        /*00b6*/ 	.short	0x0008
        /*00b8*/ 	.byte	0x00, 0xf0, 0x21, 0x00


	//----- nvinfo : EIATTR_KPARAM_INFO
	.align		4
.L_177:
        /*00bc*/ 	.byte	0x04, 0x17
        /*00be*/ 	.short	(.L_179 - .L_178)
.L_178:
        /*00c0*/ 	.word	0x00000000
        /*00c4*/ 	.short	0x0000
        /*00c6*/ 	.short	0x0000
        /*00c8*/ 	.byte	0x00, 0xf0, 0x21, 0x00


	//----- nvinfo : EIATTR_MAXREG_COUNT
	.align		4
.L_179:
        /*00cc*/ 	.byte	0x03, 0x1b
        /*00ce*/ 	.short	0x00ff


	//----- nvinfo : EIATTR_MERCURY_ISA_VERSION
	.align		4
        /*00d0*/ 	.byte	0x03, 0x5f
        /*00d2*/ 	.short	0x0000


	//----- nvinfo : EIATTR_EXIT_INSTR_OFFSETS
	.align		4
        /*00d4*/ 	.byte	0x04, 0x1c
        /*00d6*/ 	.short	(.L_181 - .L_180)


	//   ....[0]....
.L_180:
        /*00d8*/ 	.word	0x00000710


	//   ....[1]....
        /*00dc*/ 	.word	0x00000750


	//   ....[2]....
        /*00e0*/ 	.word	0x00000ca0


	//----- nvinfo : EIATTR_CRS_STACK_SIZE
	.align		4
.L_181:
        /*00e4*/ 	.byte	0x04, 0x1e
        /*00e6*/ 	.short	(.L_183 - .L_182)
.L_182:
        /*00e8*/ 	.word	0x00000000
.L_183:


//--------------------- .nv.info._ZN4vllm23rotary_embedding_kernelIfLb0EEEvPKlPT_S4_PKS3_illliii --------------------------
	.section	.nv.info._ZN4vllm23rotary_embedding_kernelIfLb0EEEvPKlPT_S4_PKS3_illliii,"",@"SHT_CUDA_INFO"
	.sectionflags	@""
	.align	4


	//----- nvinfo : EIATTR_CUDA_API_VERSION
	.align		4
        /*0000*/ 	.byte	0x04, 0x37
        /*0002*/ 	.short	(.L_185 - .L_184)
.L_184:
        /*0004*/ 	.word	0x00000082


	//----- nvinfo : EIATTR_SW2861232_WAR
	.align		4
.L_185:
        /*0008*/ 	.byte	0x01, 0x35
	.zero		2


	//----- nvinfo : EIATTR_PARAM_CBANK
	.align		4
        /*000c*/ 	.byte	0x04, 0x0a
        /*000e*/ 	.short	(.L_187 - .L_186)
	.align		4
.L_186:
        /*0010*/ 	.word	index@(.nv.constant0._ZN4vllm23rotary_embedding_kernelIfLb0EEEvPKlPT_S4_PKS3_illliii)
        /*0014*/ 	.short	0x0160
        /*0016*/ 	.short	0x004c


	//----- nvinfo : EIATTR_CBANK_PARAM_SIZE
	.align		4
.L_187:
        /*0018*/ 	.byte	0x03, 0x19
        /*001a*/ 	.short	0x004c


	//----- nvinfo : EIATTR_KPARAM_INFO
	.align		4
        /*001c*/ 	.byte	0x04, 0x17
        /*001e*/ 	.short	(.L_189 - .L_188)
.L_188:
        /*0020*/ 	.word	0x00000000
        /*0024*/ 	.short	0x000a
        /*0026*/ 	.short	0x0048
        /*0028*/ 	.byte	0x00, 0xf0, 0x11, 0x00


	//----- nvinfo : EIATTR_KPARAM_INFO
	.align		4
.L_189:
        /*002c*/ 	.byte	0x04, 0x17
        /*002e*/ 	.short	(.L_191 - .L_190)
.L_190:
        /*0030*/ 	.word	0x00000000
        /*0034*/ 	.short	0x0009
        /*0036*/ 	.short	0x0044
        /*0038*/ 	.byte	0x00, 0xf0, 0x11, 0x00


	//----- nvinfo : EIATTR_KPARAM_INFO
	.align		4
.L_191:
        /*003c*/ 	.byte	0x04, 0x17
        /*003e*/ 	.short	(.L_193 - .L_192)
.L_192:
        /*0040*/ 	.word	0x00000000
        /*0044*/ 	.short	0x0008
        /*0046*/ 	.short	0x0040
        /*0048*/ 	.byte	0x00, 0xf0, 0x11, 0x00


	//----- nvinfo : EIATTR_KPARAM_INFO
	.align		4
.L_193:
        /*004c*/ 	.byte	0x04, 0x17
        /*004e*/ 	.short	(.L_195 - .L_194)
.L_194:
        /*0050*/ 	.word	0x00000000
        /*0054*/ 	.short	0x0007
        /*0056*/ 	.short	0x0038
        /*0058*/ 	.byte	0x00, 0xf0, 0x21, 0x00


	//----- nvinfo : EIATTR_KPARAM_INFO
	.align		4
.L_195:
        /*005c*/ 	.byte	0x04, 0x17
        /*005e*/ 	.short	(.L_197 - .L_196)
.L_196:
        /*0060*/ 	.word	0x00000000
        /*0064*/ 	.short	0x0006
        /*0066*/ 	.short	0x0030
        /*0068*/ 	.byte	0x00, 0xf0, 0x21, 0x00


	//----- nvinfo : EIATTR_KPARAM_INFO
	.align		4
.L_197:
        /*006c*/ 	.byte	0x04, 0x17
        /*006e*/ 	.short	(.L_199 - .L_198)
.L_198:
        /*0070*/ 	.word	0x00000000
        /*0074*/ 	.short	0x0005
        /*0076*/ 	.short	0x0028
        /*0078*/ 	.byte	0x00, 0xf0, 0x21, 0x00


	//----- nvinfo : EIATTR_KPARAM_INFO
	.align		4
.L_199:
        /*007c*/ 	.byte	0x04, 0x17
        /*007e*/ 	.short	(.L_201 - .L_200)
.L_200:
        /*0080*/ 	.word	0x00000000
        /*0084*/ 	.short	0x0004
        /*0086*/ 	.short	0x0020
        /*0088*/ 	.byte	0x00, 0xf0, 0x11, 0x00


	//----- nvinfo : EIATTR_KPARAM_INFO
	.align		4
.L_201:
        /*008c*/ 	.byte	0x04, 0x17
        /*008e*/ 	.short	(.L_203 - .L_202)
.L_202:
        /*0090*/ 	.word	0x00000000
        /*0094*/ 	.short	0x0003
        /*0096*/ 	.short	0x0018
        /*0098*/ 	.byte	0x00, 0xf0, 0x21, 0x00


	//----- nvinfo : EIATTR_KPARAM_INFO
	.align		4
.L_203:
        /*009c*/ 	.byte	0x04, 0x17
        /*009e*/ 	.short	(.L_205 - .L_204)
.L_204:
        /*00a0*/ 	.word	0x00000000
        /*00a4*/ 	.short	0x0002
        /*00a6*/ 	.short	0x0010
        /*00a8*/ 	.byte	0x00, 0xf0, 0x21, 0x00


	//----- nvinfo : EIATTR_KPARAM_INFO
	.align		4
.L_205:
        /*00ac*/ 	.byte	0x04, 0x17
        /*00ae*/ 	.short	(.L_207 - .L_206)
.L_206:
        /*00b0*/ 	.word	0x00000000
        /*00b4*/ 	.short	0x0001
        /*00b6*/ 	.short	0x0008
        /*00b8*/ 	.byte	0x00, 0xf0, 0x21, 0x00


	//----- nvinfo : EIATTR_KPARAM_INFO
	.align		4
.L_207:
        /*00bc*/ 	.byte	0x04, 0x17
        /*00be*/ 	.short	(.L_209 - .L_208)
.L_208:
        /*00c0*/ 	.word	0x00000000
        /*00c4*/ 	.short	0x0000
        /*00c6*/ 	.short	0x0000
        /*00c8*/ 	.byte	0x00, 0xf0, 0x21, 0x00


	//----- nvinfo : EIATTR_MAXREG_COUNT
	.align		4
.L_209:
        /*00cc*/ 	.byte	0x03, 0x1b
        /*00ce*/ 	.short	0x00ff


	//----- nvinfo : EIATTR_MERCURY_ISA_VERSION
	.align		4
        /*00d0*/ 	.byte	0x03, 0x5f
        /*00d2*/ 	.short	0x0000


	//----- nvinfo : EIATTR_EXIT_INSTR_OFFSETS
	.align		4
        /*00d4*/ 	.byte	0x04, 0x1c
        /*00d6*/ 	.short	(.L_211 - .L_210)


	//   ....[0]....
.L_210:
        /*00d8*/ 	.word	0x000005c0


	//   ....[1]....
        /*00dc*/ 	.word	0x000005f0


	//   ....[2]....
        /*00e0*/ 	.word	0x00000a20


	//----- nvinfo : EIATTR_CRS_STACK_SIZE
	.align		4
.L_211:
        /*00e4*/ 	.byte	0x04, 0x1e
        /*00e6*/ 	.short	(.L_213 - .L_212)
.L_212:
        /*00e8*/ 	.word	0x00000000
.L_213:


//--------------------- .nv.info._ZN4vllm23rotary_embedding_kernelIfLb1EEEvPKlPT_S4_PKS3_illliii --------------------------
	.section	.nv.info._ZN4vllm23rotary_embedding_kernelIfLb1EEEvPKlPT_S4_PKS3_illliii,"",@"SHT_CUDA_INFO"
	.sectionflags	@""
	.align	4


	//----- nvinfo : EIATTR_CUDA_API_VERSION
	.align		4
        /*0000*/ 	.byte	0x04, 0x37
        /*0002*/ 	.short	(.L_215 - .L_214)
.L_214:
        /*0004*/ 	.word	0x00000082


	//----- nvinfo : EIATTR_SW2861232_WAR
	.align		4
.L_215:
        /*0008*/ 	.byte	0x01, 0x35
	.zero		2


	//----- nvinfo : EIATTR_PARAM_CBANK
	.align		4
        /*000c*/ 	.byte	0x04, 0x0a
        /*000e*/ 	.short	(.L_217 - .L_216)
	.align		4
.L_216:
        /*0010*/ 	.word	index@(.nv.constant0._ZN4vllm23rotary_embedding_kernelIfLb1EEEvPKlPT_S4_PKS3_illliii)
        /*0014*/ 	.short	0x0160
        /*0016*/ 	.short	0x004c


	//----- nvinfo : EIATTR_CBANK_PARAM_SIZE
	.align		4
.L_217:
        /*0018*/ 	.byte	0x03, 0x19
        /*001a*/ 	.short	0x004c


	//----- nvinfo : EIATTR_KPARAM_INFO
	.align		4
        /*001c*/ 	.byte	0x04, 0x17
        /*001e*/ 	.short	(.L_219 - .L_218)
.L_218:
        /*0020*/ 	.word	0x00000000
        /*0024*/ 	.short	0x000a
        /*0026*/ 	.short	0x0048
        /*0028*/ 	.byte	0x00, 0xf0, 0x11, 0x00


	//----- nvinfo : EIATTR_KPARAM_INFO
	.align		4
.L_219:
        /*002c*/ 	.byte	0x04, 0x17
        /*002e*/ 	.short	(.L_221 - .L_220)
.L_220:
        /*0030*/ 	.word	0x00000000
        /*0034*/ 	.short	0x0009
        /*0036*/ 	.short	0x0044
        /*0038*/ 	.byte	0x00, 0xf0, 0x11, 0x00


	//----- nvinfo : EIATTR_KPARAM_INFO
	.align		4
.L_221:
        /*003c*/ 	.byte	0x04, 0x17
        /*003e*/ 	.short	(.L_223 - .L_222)
.L_222:
        /*0040*/ 	.word	0x00000000
        /*0044*/ 	.short	0x0008
        /*0046*/ 	.short	0x0040
        /*0048*/ 	.byte	0x00, 0xf0, 0x11, 0x00


	//----- nvinfo : EIATTR_KPARAM_INFO
	.align		4
.L_223:
        /*004c*/ 	.byte	0x04, 0x17
        /*004e*/ 	.short	(.L_225 - .L_224)
.L_224:
        /*0050*/ 	.word	0x00000000
        /*0054*/ 	.short	0x0007
        /*0056*/ 	.short	0x0038
        /*0058*/ 	.byte	0x00, 0xf0, 0x21, 0x00


	//----- nvinfo : EIATTR_KPARAM_INFO
	.align		4
.L_225:
        /*005c*/ 	.byte	0x04, 0x17
        /*005e*/ 	.short	(.L_227 - .L_226)
.L_226:
        /*0060*/ 	.word	0x00000000
        /*0064*/ 	.short	0x0006
        /*0066*/ 	.short	0x0030
        /*0068*/ 	.byte	0x00, 0xf0, 0x21, 0x00


	//----- nvinfo : EIATTR_KPARAM_INFO
	.align		4
.L_227:
        /*006c*/ 	.byte	0x04, 0x17
        /*006e*/ 	.short	(.L_229 - .L_228)
.L_228:
        /*0070*/ 	.word	0x00000000
        /*0074*/ 	.short	0x0005
        /*0076*/ 	.short	0x0028
        /*0078*/ 	.byte	0x00, 0xf0, 0x21, 0x00


	//----- nvinfo : EIATTR_KPARAM_INFO
	.align		4
.L_229:
        /*007c*/ 	.byte	0x04, 0x17
        /*007e*/ 	.short	(.L_231 - .L_230)
.L_230:
        /*0080*/ 	.word	0x00000000
        /*0084*/ 	.short	0x0004
        /*0086*/ 	.short	0x0020
        /*0088*/ 	.byte	0x00, 0xf0, 0x11, 0x00


	//----- nvinfo : EIATTR_KPARAM_INFO
	.align		4
.L_231:
        /*008c*/ 	.byte	0x04, 0x17
        /*008e*/ 	.short	(.L_233 - .L_232)
.L_232:
        /*0090*/ 	.word	0x00000000
        /*0094*/ 	.short	0x0003
        /*0096*/ 	.short	0x0018
        /*0098*/ 	.byte	0x00, 0xf0, 0x21, 0x00


	//----- nvinfo : EIATTR_KPARAM_INFO
	.align		4
.L_233:
        /*009c*/ 	.byte	0x04, 0x17
        /*009e*/ 	.short	(.L_235 - .L_234)
.L_234:
        /*00a0*/ 	.word	0x00000000
        /*00a4*/ 	.short	0x0002
        /*00a6*/ 	.short	0x0010
        /*00a8*/ 	.byte	0x00, 0xf0, 0x21, 0x00


	//----- nvinfo : EIATTR_KPARAM_INFO
	.align		4
.L_235:
        /*00ac*/ 	.byte	0x04, 0x17
        /*00ae*/ 	.short	(.L_237 - .L_236)
.L_236:
        /*00b0*/ 	.word	0x00000000
        /*00b4*/ 	.short	0x0001
        /*00b6*/ 	.short	0x0008
        /*00b8*/ 	.byte	0x00, 0xf0, 0x21, 0x00


	//----- nvinfo : EIATTR_KPARAM_INFO
	.align		4
.L_237:
        /*00bc*/ 	.byte	0x04, 0x17
        /*00be*/ 	.short	(.L_239 - .L_238)
.L_238:
        /*00c0*/ 	.word	0x00000000
        /*00c4*/ 	.short	0x0000
        /*00c6*/ 	.short	0x0000
        /*00c8*/ 	.byte	0x00, 0xf0, 0x21, 0x00


	//----- nvinfo : EIATTR_MAXREG_COUNT
	.align		4
.L_239:
        /*00cc*/ 	.byte	0x03, 0x1b
        /*00ce*/ 	.short	0x00ff


	//----- nvinfo : EIATTR_MERCURY_ISA_VERSION
	.align		4
        /*00d0*/ 	.byte	0x03, 0x5f
        /*00d2*/ 	.short	0x0000


	//----- nvinfo : EIATTR_EXIT_INSTR_OFFSETS
	.align		4
        /*00d4*/ 	.byte	0x04, 0x1c
        /*00d6*/ 	.short	(.L_241 - .L_240)


	//   ....[0]....
.L_240:
        /*00d8*/ 	.word	0x00000630


	//   ....[1]....
        /*00dc*/ 	.word	0x00000670


	//   ....[2]....
        /*00e0*/ 	.word	0x00000ae0


	//----- nvinfo : EIATTR_CRS_STACK_SIZE
	.align		4
.L_241:
        /*00e4*/ 	.byte	0x04, 0x1e
        /*00e6*/ 	.short	(.L_243 - .L_242)
.L_242:
        /*00e8*/ 	.word	0x00000000
.L_243:


//--------------------- .nv.callgraph             --------------------------
	.section	.nv.callgraph,"",@"SHT_CUDA_CALLGRAPH"
	.align	4
	.sectionentsize	8
	.align		4
        /*0000*/ 	.word	0x00000000
	.align		4
        /*0004*/ 	.word	0xffffffff
	.align		4
        /*0008*/ 	.word	0x00000000
	.align		4
        /*000c*/ 	.word	0xfffffffe
	.align		4
        /*0010*/ 	.word	0x00000000
	.align		4
        /*0014*/ 	.word	0xfffffffd
	.align		4
        /*0018*/ 	.word	0x00000000
	.align		4
        /*001c*/ 	.word	0xfffffffc


//--------------------- .nv.rel.action            --------------------------
	.section	.nv.rel.action,"",@"SHT_CUDA_RELOCINFO"
	.align	8
	.sectionentsize	8
        /*0000*/ 	.byte	0x73, 0x00, 0x00, 0x00, 0x00, 0x00, 0x00, 0x00, 0x00, 0x00, 0x00, 0x11, 0x25, 0x00, 0x05, 0x36


//--------------------- .nv.constant4             --------------------------
	.section	.nv.constant4,"a",@progbits
	.align	8
	.align		8
.nv.constant4:
        /*0000*/ 	.dword	_ZN54_INTERNAL_00d936ef_23_pos_encoding_kernels_cu_19a63b674cuda3std3__45__cpo5beginE
	.align		8
        /*0008*/ 	.dword	_ZN54_INTERNAL_00d936ef_23_pos_encoding_kernels_cu_19a63b674cuda3std3__45__cpo3endE
	.align		8
        /*0010*/ 	.dword	_ZN54_INTERNAL_00d936ef_23_pos_encoding_kernels_cu_19a63b674cuda3std3__45__cpo6cbeginE
	.align		8
        /*0018*/ 	.dword	_ZN54_INTERNAL_00d936ef_23_pos_encoding_kernels_cu_19a63b674cuda3std3__45__cpo4cendE
	.align		8
        /*0020*/ 	.dword	_ZN54_INTERNAL_00d936ef_23_pos_encoding_kernels_cu_19a63b674cuda3std3__45__cpo6rbeginE
	.align		8
        /*0028*/ 	.dword	_ZN54_INTERNAL_00d936ef_23_pos_encoding_kernels_cu_19a63b674cuda3std3__45__cpo4rendE
	.align		8
        /*0030*/ 	.dword	_ZN54_INTERNAL_00d936ef_23_pos_encoding_kernels_cu_19a63b674cuda3std3__45__cpo7crbeginE
	.align		8
        /*0038*/ 	.dword	_ZN54_INTERNAL_00d936ef_23_pos_encoding_kernels_cu_19a63b674cuda3std3__45__cpo5crendE
	.align		8
        /*0040*/ 	.dword	_ZN54_INTERNAL_00d936ef_23_pos_encoding_kernels_cu_19a63b674cuda3std3__456_GLOBAL__N__00d936ef_23_pos_encoding_kernels_cu_19a63b676ignoreE
	.align		8
        /*0048*/ 	.dword	_ZN54_INTERNAL_00d936ef_23_pos_encoding_kernels_cu_19a63b674cuda3std3__419piecewise_constructE
	.align		8
        /*0050*/ 	.dword	_ZN54_INTERNAL_00d936ef_23_pos_encoding_kernels_cu_19a63b674cuda3std3__48in_placeE
	.align		8
        /*0058*/ 	.dword	_ZN54_INTERNAL_00d936ef_23_pos_encoding_kernels_cu_19a63b674cuda3std3__420unreachable_sentinelE
	.align		8
        /*0060*/ 	.dword	_ZN54_INTERNAL_00d936ef_23_pos_encoding_kernels_cu_19a63b674cuda3std6ranges3__45__cpo4swapE
	.align		8
        /*0068*/ 	.dword	_ZN54_INTERNAL_00d936ef_23_pos_encoding_kernels_cu_19a63b674cuda3std6ranges3__45__cpo9iter_moveE
	.align		8
        /*0070*/ 	.dword	_ZN54_INTERNAL_00d936ef_23_pos_encoding_kernels_cu_19a63b674cuda3std6ranges3__45__cpo5beginE
	.align		8
        /*0078*/ 	.dword	_ZN54_INTERNAL_00d936ef_23_pos_encoding_kernels_cu_19a63b674cuda3std6ranges3__45__cpo3endE
	.align		8
        /*0080*/ 	.dword	_ZN54_INTERNAL_00d936ef_23_pos_encoding_kernels_cu_19a63b674cuda3std6ranges3__45__cpo6cbeginE
	.align		8
        /*0088*/ 	.dword	_ZN54_INTERNAL_00d936ef_23_pos_encoding_kernels_cu_19a63b674cuda3std6ranges3__45__cpo4cendE
	.align		8
        /*0090*/ 	.dword	_ZN54_INTERNAL_00d936ef_23_pos_encoding_kernels_cu_19a63b674cuda3std6ranges3__45__cpo7advanceE
	.align		8
        /*0098*/ 	.dword	_ZN54_INTERNAL_00d936ef_23_pos_encoding_kernels_cu_19a63b674cuda3std6ranges3__45__cpo9iter_swapE
	.align		8
        /*00a0*/ 	.dword	_ZN54_INTERNAL_00d936ef_23_pos_encoding_kernels_cu_19a63b674cuda3std6ranges3__45__cpo4nextE
	.align		8
        /*00a8*/ 	.dword	_ZN54_INTERNAL_00d936ef_23_pos_encoding_kernels_cu_19a63b674cuda3std6ranges3__45__cpo4prevE
	.align		8
        /*00b0*/ 	.dword	_ZN54_INTERNAL_00d936ef_23_pos_encoding_kernels_cu_19a63b674cuda3std6ranges3__45__cpo4dataE
	.align		8
        /*00b8*/ 	.dword	_ZN54_INTERNAL_00d936ef_23_pos_encoding_kernels_cu_19a63b674cuda3std6ranges3__45__cpo5cdataE
	.align		8
        /*00c0*/ 	.dword	_ZN54_INTERNAL_00d936ef_23_pos_encoding_kernels_cu_19a63b674cuda3std6ranges3__45__cpo4sizeE
	.align		8
        /*00c8*/ 	.dword	_ZN54_INTERNAL_00d936ef_23_pos_encoding_kernels_cu_19a63b674cuda3std6ranges3__45__cpo5ssizeE
	.align		8
        /*00d0*/ 	.dword	_ZN54_INTERNAL_00d936ef_23_pos_encoding_kernels_cu_19a63b674cuda3std6ranges3__45__cpo8distanceE
	.align		8
        /*00d8*/ 	.dword	_ZN54_INTERNAL_00d936ef_23_pos_encoding_kernels_cu_19a63b676thrust23THRUST_300001_SM_800_NS6system6detail10sequential3seqE


//--------------------- .nv.constant0._ZN4vllm23rotary_embedding_kernelIN3c108BFloat16ELb0EEEvPKlPT_S6_PKS5_illliii --------------------------
	.section	.nv.constant0._ZN4vllm23rotary_embedding_kernelIN3c108BFloat16ELb0EEEvPKlPT_S6_PKS5_illliii,"a",@progbits
	.sectionflags	@""
	.align	4
.nv.constant0._ZN4vllm23rotary_embedding_kernelIN3c108BFloat16ELb0EEEvPKlPT_S6_PKS5_illliii:
	.zero		428


//--------------------- .nv.constant0._ZN4vllm23rotary_embedding_kernelIN3c108BFloat16ELb1EEEvPKlPT_S6_PKS5_illliii --------------------------
	.section	.nv.constant0._ZN4vllm23rotary_embedding_kernelIN3c108BFloat16ELb1EEEvPKlPT_S6_PKS5_illliii,"a",@progbits
	.sectionflags	@""
	.align	4
.nv.constant0._ZN4vllm23rotary_embedding_kernelIN3c108BFloat16ELb1EEEvPKlPT_S6_PKS5_illliii:
	.zero		428


//--------------------- .nv.constant0._ZN4vllm23rotary_embedding_kernelIN3c104HalfELb0EEEvPKlPT_S6_PKS5_illliii --------------------------
	.section	.nv.constant0._ZN4vllm23rotary_embedding_kernelIN3c104HalfELb0EEEvPKlPT_S6_PKS5_illliii,"a",@progbits
	.sectionflags	@""
	.align	4
.nv.constant0._ZN4vllm23rotary_embedding_kernelIN3c104HalfELb0EEEvPKlPT_S6_PKS5_illliii:
	.zero		428


//--------------------- .nv.constant0._ZN4vllm23rotary_embedding_kernelIN3c104HalfELb1EEEvPKlPT_S6_PKS5_illliii --------------------------
	.section	.nv.constant0._ZN4vllm23rotary_embedding_kernelIN3c104HalfELb1EEEvPKlPT_S6_PKS5_illliii,"a",@progbits
	.sectionflags	@""
	.align	4
.nv.constant0._ZN4vllm23rotary_embedding_kernelIN3c104HalfELb1EEEvPKlPT_S6_PKS5_illliii:
	.zero		428


//--------------------- .nv.constant0._ZN4vllm23rotary_embedding_kernelIfLb0EEEvPKlPT_S4_PKS3_illliii --------------------------
	.section	.nv.constant0._ZN4vllm23rotary_embedding_kernelIfLb0EEEvPKlPT_S4_PKS3_illliii,"a",@progbits
	.sectionflags	@""
	.align	4
.nv.constant0._ZN4vllm23rotary_embedding_kernelIfLb0EEEvPKlPT_S4_PKS3_illliii:
	.zero		428


//--------------------- .nv.constant0._ZN4vllm23rotary_embedding_kernelIfLb1EEEvPKlPT_S4_PKS3_illliii --------------------------
	.section	.nv.constant0._ZN4vllm23rotary_embedding_kernelIfLb1EEEvPKlPT_S4_PKS3_illliii,"a",@progbits
	.sectionflags	@""
	.align	4
.nv.constant0._ZN4vllm23rotary_embedding_kernelIfLb1EEEvPKlPT_S4_PKS3_illliii:
	.zero		428


//--------------------- .text._ZN4vllm23rotary_embedding_kernelIN3c108BFloat16ELb0EEEvPKlPT_S6_PKS5_illliii --------------------------
	.section	.text._ZN4vllm23rotary_embedding_kernelIN3c108BFloat16ELb0EEEvPKlPT_S6_PKS5_illliii,"ax",@progbits
	.sectioninfo	@"SHI_REGISTERS=31"
	.align	128
        .global         _ZN4vllm23rotary_embedding_kernelIN3c108BFloat16ELb0EEEvPKlPT_S6_PKS5_illliii
        .type           _ZN4vllm23rotary_embedding_kernelIN3c108BFloat16ELb0EEEvPKlPT_S6_PKS5_illliii,@function
        .size           _ZN4vllm23rotary_embedding_kernelIN3c108BFloat16ELb0EEEvPKlPT_S6_PKS5_illliii,(.L_x_30 - _ZN4vllm23rotary_embedding_kernelIN3c108BFloat16ELb0EEEvPKlPT_S6_PKS5_illliii)
        .other          _ZN4vllm23rotary_embedding_kernelIN3c108BFloat16ELb0EEEvPKlPT_S6_PKS5_illliii,@"STO_CUDA_ENTRY STV_DEFAULT"
_ZN4vllm23rotary_embedding_kernelIN3c108BFloat16ELb0EEEvPKlPT_S6_PKS5_illliii:
.text._ZN4vllm23rotary_embedding_kernelIN3c108BFloat16ELb0EEEvPKlPT_S6_PKS5_illliii:
[----:B------:R-:W-:Y:S02]  /*0000*/  IMAD.MOV.U32 R1, RZ, RZ, c[0x0][0x28] ;  /* 0x00000a00ff017624 */ /* 0x000fe400078e00ff */
[----:B------:R-:W0:Y:S01]  /*0010*/  S2R R9, SR_CTAID.X ;  /* 0x0000000000097919 */ /* 0x000e220000002500 */
[----:B------:R-:W-:Y:S01]  /*0020*/  IMAD.MOV.U32 R6, RZ, RZ, 0x8 ;  /* 0x00000008ff067424 */ /* 0x000fe200078e00ff */
[----:B------:R-:W-:-:S03]  /*0030*/  ULDC.64 UR4, c[0x0][0x118] ;  /* 0x0000460000047ab9 */ /* 0x000fc60000000a00 */
[----:B0-----:R-:W-:-:S06]  /*0040*/  IMAD.WIDE R6, R9, R6, c[0x0][0x160] ;  /* 0x0000580009067625 */ /* 0x001fcc00078e0206 */
[----:B------:R-:W2:Y:S01]  /*0050*/  LDG.E.64.CONSTANT R6, [R6.64] ;  /* 0x0000000406067981 */ /* 0x000ea2000c1e9b00 */
[----:B------:R-:W-:Y:S01]  /*0060*/  IMAD.MOV.U32 R11, RZ, RZ, c[0x0][0x180] ;  /* 0x00006000ff0b7624 */ /* 0x000fe200078e00ff */
[----:B------:R-:W-:Y:S01]  /*0070*/  ISETP.NE.U32.AND P0, PT, RZ, c[0x0][0x170], PT ;  /* 0x00005c00ff007a0c */ /* 0x000fe20003f05070 */
[----:B------:R-:W-:Y:S01]  /*0080*/  BSSY B0, `(.L_x_0) ;  /* 0x0000061000007945 */ /* 0x000fe20003800000 */
[----:B------:R-:W0:Y:S02]  /*0090*/  S2R R8, SR_TID.X ;  /* 0x0000000000087919 */ /* 0x000e240000002100 */
[----:B------:R-:W-:Y:S02]  /*00a0*/  LEA.HI R5, R11, c[0x0][0x180], RZ, 0x1 ;  /* 0x000060000b057a11 */ /* 0x000fe400078f08ff */
[----:B------:R-:W-:Y:S02]  /*00b0*/  SHF.R.S32.HI R11, RZ, 0x1f, R11 ;  /* 0x0000001fff0b7819 */ /* 0x000fe4000001140b */
[----:B------:R-:W-:-:S02]  /*00c0*/  SHF.R.S32.HI R5, RZ, 0x1, R5 ;  /* 0x00000001ff057819 */ /* 0x000fc40000011405 */
[----:B------:R-:W-:-:S03]  /*00d0*/  ISETP.NE.AND.EX P0, PT, RZ, c[0x0][0x174], PT, P0 ;  /* 0x00005d00ff007a0c */ /* 0x000fc60003f05300 */
[----:B------:R-:W-:-:S05]  /*00e0*/  IMAD R19, R5, c[0x0][0x1a0], RZ ;  /* 0x0000680005137a24 */ /* 0x000fca00078e02ff */
[----:B0-----:R-:W-:Y:S01]  /*00f0*/  ISETP.GE.AND P1, PT, R8, R19, PT ;  /* 0x000000130800720c */ /* 0x001fe20003f26270 */
[----:B--2---:R-:W-:Y:S01]  /*0100*/  IMAD R0, R7, c[0x0][0x180], RZ ;  /* 0x0000600007007a24 */ /* 0x004fe200078e02ff */
[----:B------:R-:W-:Y:S01]  /*0110*/  SHF.R.S32.HI R7, RZ, 0x1f, R9 ;  /* 0x0000001fff077819 */ /* 0x000fe20000011409 */
[----:B------:R-:W-:-:S04]  /*0120*/  IMAD.WIDE.U32 R2, R6, c[0x0][0x180], RZ ;  /* 0x0000600006027a25 */ /* 0x000fc800078e00ff */
[----:B------:R-:W-:Y:S01]  /*0130*/  IMAD R11, R6, R11, R0 ;  /* 0x0000000b060b7224 */ /* 0x000fe200078e0200 */
[----:B------:R-:W-:-:S03]  /*0140*/  IADD3 R0, P2, R5, R2, RZ ;  /* 0x0000000205007210 */ /* 0x000fc60007f5e0ff */
[----:B------:R-:W-:-:S05]  /*0150*/  IMAD.IADD R4, R3, 0x1, R11 ;  /* 0x0000000103047824 */ /* 0x000fca00078e020b */
[----:B------:R-:W-:Y:S01]  /*0160*/  LEA.HI.X.SX32 R6, R5, R4, 0x1, P2 ;  /* 0x0000000405067211 */ /* 0x000fe200010f0eff */
[----:B------:R-:W-:Y:S05]  /*0170*/  @P1 BRA `(.L_x_1) ;  /* 0x0000051000001947 */ /* 0x000fea0003800000 */
[-C--:B------:R-:W-:Y:S01]  /*0180*/  IABS R18, R5.reuse ;  /* 0x0000000500127213 */ /* 0x080fe20000000000 */
[----:B------:R-:W-:Y:S01]  /*0190*/  IMAD R14, R7, c[0x0][0x188], RZ ;  /* 0x00006200070e7a24 */ /* 0x000fe200078e02ff */
[----:B------:R-:W-:Y:S01]  /*01a0*/  ISETP.NE.AND P1, PT, R5, RZ, PT ;  /* 0x000000ff0500720c */ /* 0x000fe20003f25270 */
[----:B------:R-:W-:Y:S01]  /*01b0*/  IMAD.MOV.U32 R20, RZ, RZ, RZ ;  /* 0x000000ffff147224 */ /* 0x000fe200078e00ff */
[----:B------:R-:W0:Y:S01]  /*01c0*/  I2F.RP R12, R18 ;  /* 0x00000012000c7306 */ /* 0x000e220000209400 */
[----:B------:R-:W-:Y:S01]  /*01d0*/  IMAD.WIDE.U32 R10, R9, c[0x0][0x188], RZ ;  /* 0x00006200090a7a25 */ /* 0x000fe200078e00ff */
[----:B------:R-:W-:-:S03]  /*01e0*/  LOP3.LUT R22, RZ, R5, RZ, 0x33, !PT ;  /* 0x00000005ff167212 */ /* 0x000fc600078e33ff */
[----:B------:R-:W-:Y:S02]  /*01f0*/  IMAD R13, R9, c[0x0][0x18c], R14 ;  /* 0x00006300090d7a24 */ /* 0x000fe400078e020e */
[----:B------:R-:W-:Y:S01]  /*0200*/  IMAD.MOV.U32 R24, RZ, RZ, R8 ;  /* 0x000000ffff187224 */ /* 0x000fe200078e0008 */
[----:B0-----:R-:W0:Y:S02]  /*0210*/  MUFU.RCP R12, R12 ;  /* 0x0000000c000c7308 */ /* 0x001e240000001000 */
[----:B0-----:R-:W-:-:S06]  /*0220*/  IADD3 R21, R12, 0xffffffe, RZ ;  /* 0x0ffffffe0c157810 */ /* 0x001fcc0007ffe0ff */
[----:B------:R-:W0:Y:S02]  /*0230*/  F2I.FTZ.U32.TRUNC.NTZ R21, R21 ;  /* 0x0000001500157305 */ /* 0x000e24000021f000 */
[----:B0-----:R-:W-:-:S04]  /*0240*/  IMAD.MOV R15, RZ, RZ, -R21 ;  /* 0x000000ffff0f7224 */ /* 0x001fc800078e0a15 */
[----:B------:R-:W-:-:S04]  /*0250*/  IMAD R15, R15, R18, RZ ;  /* 0x000000120f0f7224 */ /* 0x000fc800078e02ff */
[----:B------:R-:W-:-:S04]  /*0260*/  IMAD.HI.U32 R20, R21, R15, R20 ;  /* 0x0000000f15147227 */ /* 0x000fc800078e0014 */
[----:B------:R-:W-:Y:S02]  /*0270*/  IMAD.IADD R21, R11, 0x1, R13 ;  /* 0x000000010b157824 */ /* 0x000fe400078e020d */
.L_x_2:
[----:B0-----:R-:W-:Y:S02]  /*0280*/  IABS R12, R5 ;  /* 0x00000005000c7213 */ /* 0x001fe40000000000 */
[----:B------:R-:W-:-:S03]  /*0290*/  IABS R13, R24 ;  /* 0x00000018000d7213 */ /* 0x000fc60000000000 */
[----:B------:R-:W-:Y:S02]  /*02a0*/  IMAD.MOV R14, RZ, RZ, -R12 ;  /* 0x000000ffff0e7224 */ /* 0x000fe400078e0a0c */
[----:B------:R-:W-:-:S04]  /*02b0*/  IMAD.HI.U32 R12, R20, R13, RZ ;  /* 0x0000000d140c7227 */ /* 0x000fc800078e00ff */
[----:B------:R-:W-:Y:S01]  /*02c0*/  IMAD R13, R12, R14, R13 ;  /* 0x0000000e0c0d7224 */ /* 0x000fe200078e020d */
[----:B------:R-:W-:-:S04]  /*02d0*/  IABS R14, R5 ;  /* 0x00000005000e7213 */ /* 0x000fc80000000000 */
[----:B------:R-:W-:-:S13]  /*02e0*/  ISETP.GT.U32.AND P3, PT, R18, R13, PT ;  /* 0x0000000d1200720c */ /* 0x000fda0003f64070 */
[----:B------:R-:W-:Y:S01]  /*02f0*/  @!P3 IMAD.IADD R13, R13, 0x1, -R14 ;  /* 0x000000010d0db824 */ /* 0x000fe200078e0a0e */
[----:B------:R-:W-:-:S04]  /*0300*/  @!P3 IADD3 R12, R12, 0x1, RZ ;  /* 0x000000010c0cb810 */ /* 0x000fc80007ffe0ff */
[----:B------:R-:W-:Y:S02]  /*0310*/  ISETP.GE.U32.AND P2, PT, R13, R18, PT ;  /* 0x000000120d00720c */ /* 0x000fe40003f46070 */
[----:B------:R-:W-:-:S04]  /*0320*/  LOP3.LUT R13, R24, R5, RZ, 0x3c, !PT ;  /* 0x00000005180d7212 */ /* 0x000fc800078e3cff */
[----:B------:R-:W-:Y:S01]  /*0330*/  ISETP.GE.AND P4, PT, R13, RZ, PT ;  /* 0x000000ff0d00720c */ /* 0x000fe20003f86270 */
[----:B------:R-:W-:-:S06]  /*0340*/  IMAD.MOV.U32 R13, RZ, RZ, R21 ;  /* 0x000000ffff0d7224 */ /* 0x000fcc00078e0015 */
[----:B------:R-:W-:-:S06]  /*0350*/  @P2 IADD3 R12, R12, 0x1, RZ ;  /* 0x000000010c0c2810 */ /* 0x000fcc0007ffe0ff */
[----:B------:R-:W-:-:S05]  /*0360*/  @!P4 IMAD.MOV R12, RZ, RZ, -R12 ;  /* 0x000000ffff0cc224 */ /* 0x000fca00078e0a0c */
[----:B------:R-:W-:Y:S01]  /*0370*/  SEL R17, R22, R12, !P1 ;  /* 0x0000000c16117207 */ /* 0x000fe20004800000 */
[----:B------:R-:W-:-:S03]  /*0380*/  IMAD.MOV.U32 R12, RZ, RZ, R10 ;  /* 0x000000ffff0c7224 */ /* 0x000fc600078e000a */
[--C-:B------:R-:W-:Y:S01]  /*0390*/  SHF.R.S32.HI R14, RZ, 0x1f, R17.reuse ;  /* 0x0000001fff0e7819 */ /* 0x100fe20000011411 */
[----:B------:R-:W-:Y:S02]  /*03a0*/  IMAD.MOV R15, RZ, RZ, -R17 ;  /* 0x000000ffff0f7224 */ /* 0x000fe400078e0a11 */
[----:B------:R-:W-:-:S04]  /*03b0*/  IMAD.WIDE.U32 R12, R17, c[0x0][0x198], R12 ;  /* 0x00006600110c7a25 */ /* 0x000fc800078e000c */
[----:B------:R-:W-:Y:S02]  /*03c0*/  IMAD R15, R5, R15, R24 ;  /* 0x0000000f050f7224 */ /* 0x000fe400078e0218 */
[----:B------:R-:W-:Y:S02]  /*03d0*/  IMAD R14, R14, c[0x0][0x198], RZ ;  /* 0x000066000e0e7a24 */ /* 0x000fe400078e02ff */
[----:B------:R-:W-:Y:S02]  /*03e0*/  IMAD.SHL.U32 R23, R15, 0x2, RZ ;  /* 0x000000020f177824 */ /* 0x000fe400078e00ff */
[----:B------:R-:W-:-:S03]  /*03f0*/  IMAD R14, R17, c[0x0][0x19c], R14 ;  /* 0x00006700110e7a24 */ /* 0x000fc600078e020e */
[----:B------:R-:W-:Y:S02]  /*0400*/  SHF.R.S32.HI R25, RZ, 0x1f, R23 ;  /* 0x0000001fff197819 */ /* 0x000fe40000011417 */
[----:B------:R-:W-:Y:S02]  /*0410*/  IADD3 R17, P2, R23, R12, RZ ;  /* 0x0000000c17117210 */ /* 0x000fe40007f5e0ff */
[----:B------:R-:W-:Y:S02]  /*0420*/  SHF.R.S32.HI R23, RZ, 0x1f, R15 ;  /* 0x0000001fff177819 */ /* 0x000fe4000001140f */
[----:B------:R-:W-:Y:S02]  /*0430*/  IADD3.X R26, R25, R13, R14, P2, !PT ;  /* 0x0000000d191a7210 */ /* 0x000fe400017fe40e */
[C---:B------:R-:W-:Y:S02]  /*0440*/  IADD3 R13, P2, R15.reuse, R2, RZ ;  /* 0x000000020f0d7210 */ /* 0x040fe40007f5e0ff */
[----:B------:R-:W-:-:S03]  /*0450*/  IADD3 R15, P3, R15, R0, RZ ;  /* 0x000000000f0f7210 */ /* 0x000fc60007f7e0ff */
[----:B------:R-:W-:Y:S01]  /*0460*/  IMAD.X R16, R23, 0x1, R4, P2 ;  /* 0x0000000117107824 */ /* 0x000fe200010e0604 */
[----:B------:R-:W-:Y:S01]  /*0470*/  LEA R12, P2, R13, c[0x0][0x178], 0x1 ;  /* 0x00005e000d0c7a11 */ /* 0x000fe200078408ff */
[----:B------:R-:W-:Y:S01]  /*0480*/  IMAD.X R28, R23, 0x1, R6, P3 ;  /* 0x00000001171c7824 */ /* 0x000fe200018e0606 */
[----:B------:R-:W-:Y:S02]  /*0490*/  LEA R14, P3, R15, c[0x0][0x178], 0x1 ;  /* 0x00005e000f0e7a11 */ /* 0x000fe400078608ff */
[----:B------:R-:W-:Y:S02]  /*04a0*/  LEA.HI.X R13, R13, c[0x0][0x17c], R16, 0x1, P2 ;  /* 0x00005f000d0d7a11 */ /* 0x000fe400010f0c10 */
[----:B------:R-:W-:Y:S02]  /*04b0*/  LEA R16, P2, R17, c[0x0][0x168], 0x1 ;  /* 0x00005a0011107a11 */ /* 0x000fe400078408ff */
[----:B------:R-:W-:Y:S01]  /*04c0*/  LEA.HI.X R15, R15, c[0x0][0x17c], R28, 0x1, P3 ;  /* 0x00005f000f0f7a11 */ /* 0x000fe200018f0c1c */
[----:B------:R-:W2:Y:S01]  /*04d0*/  LDG.E.U16.CONSTANT R12, [R12.64] ;  /* 0x000000040c0c7981 */ /* 0x000ea2000c1e9500 */
[----:B------:R-:W-:-:S03]  /*04e0*/  LEA.HI.X R17, R17, c[0x0][0x16c], R26, 0x1, P2 ;  /* 0x00005b0011117a11 */ /* 0x000fc600010f0c1a */
[----:B------:R-:W3:Y:S04]  /*04f0*/  LDG.E.U16.CONSTANT R14, [R14.64] ;  /* 0x000000040e0e7981 */ /* 0x000ee8000c1e9500 */
[----:B------:R-:W4:Y:S04]  /*0500*/  LDG.E.U16 R23, [R16.64] ;  /* 0x0000000410177981 */ /* 0x000f28000c1e1500 */
[----:B------:R-:W5:Y:S01]  /*0510*/  LDG.E.U16 R25, [R16.64+0x2] ;  /* 0x0000020410197981 */ /* 0x000f62000c1e1500 */
[----:B------:R-:W-:-:S04]  /*0520*/  IADD3 R24, R24, c[0x0][0x0], RZ ;  /* 0x0000000018187a10 */ /* 0x000fc80007ffe0ff */
[----:B------:R-:W-:Y:S02]  /*0530*/  ISETP.GE.AND P2, PT, R24, R19, PT ;  /* 0x000000131800720c */ /* 0x000fe40003f46270 */
[----:B--2---:R-:W-:Y:S02]  /*0540*/  PRMT R12, RZ, 0x5410, R12 ;  /* 0x00005410ff0c7816 */ /* 0x004fe4000000000c */
[----:B---3--:R-:W-:Y:S02]  /*0550*/  PRMT R14, RZ, 0x5410, R14 ;  /* 0x00005410ff0e7816 */ /* 0x008fe4000000000e */
[----:B----4-:R-:W-:Y:S02]  /*0560*/  PRMT R23, RZ, 0x5410, R23 ;  /* 0x00005410ff177816 */ /* 0x010fe40000000017 */
[----:B-----5:R-:W-:-:S03]  /*0570*/  PRMT R13, RZ, 0x5410, R25 ;  /* 0x00005410ff0d7816 */ /* 0x020fc60000000019 */
[C---:B------:R-:W-:Y:S02]  /*0580*/  FMUL.FTZ R25, R23.reuse, R12 ;  /* 0x0000000c17197220 */ /* 0x040fe40000410000 */
[-C--:B------:R-:W-:Y:S02]  /*0590*/  FMUL.FTZ R23, R23, R14.reuse ;  /* 0x0000000e17177220 */ /* 0x080fe40000410000 */
[----:B------:R-:W-:Y:S02]  /*05a0*/  FMUL.FTZ R26, R13, R14 ;  /* 0x0000000e0d1a7220 */ /* 0x000fe40000410000 */
[----:B------:R-:W-:-:S03]  /*05b0*/  FMUL.FTZ R12, R12, R13 ;  /* 0x0000000d0c0c7220 */ /* 0x000fc60000410000 */
[----:B------:R-:W-:Y:S02]  /*05c0*/  F2FP.BF16.PACK_AB R25, R26, R25 ;  /* 0x000000191a19723e */ /* 0x000fe400000010ff */
[----:B------:R-:W-:Y:S02]  /*05d0*/  F2FP.BF16.PACK_AB R13, R23, R12 ;  /* 0x0000000c170d723e */ /* 0x000fe400000010ff */
[----:B------:R-:W-:Y:S02]  /*05e0*/  PRMT R12, RZ, 0x5410, R25 ;  /* 0x00005410ff0c7816 */ /* 0x000fe40000000019 */
[----:B------:R-:W-:Y:S02]  /*05f0*/  PRMT R14, RZ, 0x5410, R13 ;  /* 0x00005410ff0e7816 */ /* 0x000fe4000000000d */
[----:B------:R-:W-:Y:S02]  /*0600*/  PRMT R25, RZ, 0x7610, R25 ;  /* 0x00007610ff197816 */ /* 0x000fe40000000019 */
[----:B------:R-:W-:-:S03]  /*0610*/  PRMT R13, RZ, 0x7610, R13 ;  /* 0x00007610ff0d7816 */ /* 0x000fc6000000000d */
[----:B------:R-:W-:Y:S02]  /*0620*/  FADD.FTZ R12, R12, -R25 ;  /* 0x800000190c0c7221 */ /* 0x000fe40000010000 */
[----:B------:R-:W-:-:S03]  /*0630*/  FADD.FTZ R13, R14, R13 ;  /* 0x0000000d0e0d7221 */ /* 0x000fc60000010000 */
[----:B------:R-:W-:Y:S02]  /*0640*/  F2FP.BF16.PACK_AB R12, RZ, R12 ;  /* 0x0000000cff0c723e */ /* 0x000fe400000010ff */
[----:B------:R-:W-:-:S03]  /*0650*/  F2FP.BF16.PACK_AB R13, RZ, R13 ;  /* 0x0000000dff0d723e */ /* 0x000fc600000010ff */
[----:B------:R0:W-:Y:S04]  /*0660*/  STG.E.U16 [R16.64], R12 ;  /* 0x0000000c10007986 */ /* 0x0001e8000c101504 */
[----:B------:R0:W-:Y:S01]  /*0670*/  STG.E.U16 [R16.64+0x2], R13 ;  /* 0x0000020d10007986 */ /* 0x0001e2000c101504 */
[----:B------:R-:W-:Y:S05]  /*0680*/  @!P2 BRA `(.L_x_2) ;  /* 0xfffffbf00000a947 */ /* 0x000fea000383ffff */
.L_x_1:
[----:B------:R-:W-:Y:S05]  /*0690*/  BSYNC B0 ;  /* 0x0000000000007941 */ /* 0x000fea0003800000 */
.L_x_0:
[----:B------:R-:W-:Y:S05]  /*06a0*/  @!P0 EXIT ;  /* 0x000000000000894d */ /* 0x000fea0003800000 */
[----:B------:R-:W-:-:S05]  /*06b0*/  IMAD R19, R5, c[0x0][0x1a4], RZ ;  /* 0x0000690005137a24 */ /* 0x000fca00078e02ff */
[----:B------:R-:W-:-:S13]  /*06c0*/  ISETP.GE.AND P0, PT, R8, R19, PT ;  /* 0x000000130800720c */ /* 0x000fda0003f06270 */
[----:B------:R-:W-:Y:S05]  /*06d0*/  @P0 EXIT ;  /* 0x000000000000094d */ /* 0x000fea0003800000 */
[-C--:B------:R-:W-:Y:S01]  /*06e0*/  IABS R18, R5.reuse ;  /* 0x0000000500127213 */ /* 0x080fe20000000000 */
[----:B------:R-:W-:Y:S01]  /*06f0*/  IMAD R10, R7, c[0x0][0x190], RZ ;  /* 0x00006400070a7a24 */ /* 0x000fe200078e02ff */
[----:B------:R-:W-:Y:S02]  /*0700*/  ISETP.NE.AND P0, PT, R5, RZ, PT ;  /* 0x000000ff0500720c */ /* 0x000fe40003f05270 */
[----:B------:R-:W1:Y:S01]  /*0710*/  I2F.RP R14, R18 ;  /* 0x00000012000e7306 */ /* 0x000e620000209400 */
[C---:B------:R-:W-:Y:S01]  /*0720*/  IMAD R7, R9.reuse, c[0x0][0x194], R10 ;  /* 0x0000650009077a24 */ /* 0x040fe200078e020a */
[----:B------:R-:W-:Y:S01]  /*0730*/  LOP3.LUT R20, RZ, R5, RZ, 0x33, !PT ;  /* 0x00000005ff147212 */ /* 0x000fe200078e33ff */
[----:B------:R-:W-:-:S04]  /*0740*/  IMAD.WIDE.U32 R10, R9, c[0x0][0x190], RZ ;  /* 0x00006400090a7a25 */ /* 0x000fc800078e00ff */
[----:B------:R-:W-:Y:S01]  /*0750*/  IMAD.IADD R7, R11, 0x1, R7 ;  /* 0x000000010b077824 */ /* 0x000fe200078e0207 */
[----:B-1----:R-:W1:Y:S02]  /*0760*/  MUFU.RCP R14, R14 ;  /* 0x0000000e000e7308 */ /* 0x002e640000001000 */
[----:B01----:R-:W-:-:S06]  /*0770*/  IADD3 R12, R14, 0xffffffe, RZ ;  /* 0x0ffffffe0e0c7810 */ /* 0x003fcc0007ffe0ff */
[----:B------:R0:W1:Y:S02]  /*0780*/  F2I.FTZ.U32.TRUNC.NTZ R13, R12 ;  /* 0x0000000c000d7305 */ /* 0x000064000021f000 */
[----:B0-----:R-:W-:Y:S02]  /*0790*/  IMAD.MOV.U32 R12, RZ, RZ, RZ ;  /* 0x000000ffff0c7224 */ /* 0x001fe400078e00ff */
[----:B-1----:R-:W-:-:S04]  /*07a0*/  IMAD.MOV R15, RZ, RZ, -R13 ;  /* 0x000000ffff0f7224 */ /* 0x002fc800078e0a0d */
[----:B------:R-:W-:-:S04]  /*07b0*/  IMAD R15, R15, R18, RZ ;  /* 0x000000120f0f7224 */ /* 0x000fc800078e02ff */
[----:B------:R-:W-:-:S04]  /*07c0*/  IMAD.HI.U32 R9, R13, R15, R12 ;  /* 0x0000000f0d097227 */ /* 0x000fc800078e000c */
.L_x_3:
        /* <DEDUP_REMOVED lines=15> */
[----:B------:R-:W-:-:S04]  /*08c0*/  SEL R15, R20, R12, !P0 ;  /* 0x0000000c140f7207 */ /* 0x000fc80004000000 */
[--C-:B------:R-:W-:Y:S01]  /*08d0*/  SHF.R.S32.HI R12, RZ, 0x1f, R15.reuse ;  /* 0x0000001fff0c7819 */ /* 0x100fe2000001140f */
[----:B------:R-:W-:-:S04]  /*08e0*/  IMAD.MOV R21, RZ, RZ, -R15 ;  /* 0x000000ffff157224 */ /* 0x000fc800078e0a0f */
[----:B------:R-:W-:Y:S02]  /*08f0*/  IMAD R14, R12, c[0x0][0x198], RZ ;  /* 0x000066000c0e7a24 */ /* 0x000fe400078e02ff */
[----:B------:R-:W-:Y:S02]  /*0900*/  IMAD R21, R5, R21, R8 ;  /* 0x0000001505157224 */ /* 0x000fe400078e0208 */
[----:B------:R-:W-:Y:S02]  /*0910*/  IMAD.MOV.U32 R12, RZ, RZ, R10 ;  /* 0x000000ffff0c7224 */ /* 0x000fe400078e000a */
[----:B------:R-:W-:Y:S01]  /*0920*/  IMAD.SHL.U32 R17, R21, 0x2, RZ ;  /* 0x0000000215117824 */ /* 0x000fe200078e00ff */
[----:B------:R-:W-:Y:S01]  /*0930*/  SHF.R.S32.HI R23, RZ, 0x1f, R21 ;  /* 0x0000001fff177819 */ /* 0x000fe20000011415 */
[----:B------:R-:W-:-:S03]  /*0940*/  IMAD.WIDE.U32 R12, R15, c[0x0][0x198], R12 ;  /* 0x000066000f0c7a25 */ /* 0x000fc600078e000c */
[----:B------:R-:W-:Y:S01]  /*0950*/  SHF.R.S32.HI R25, RZ, 0x1f, R17 ;  /* 0x0000001fff197819 */ /* 0x000fe20000011411 */
[----:B------:R-:W-:Y:S01]  /*0960*/  IMAD R14, R15, c[0x0][0x19c], R14 ;  /* 0x000067000f0e7a24 */ /* 0x000fe200078e020e */
[----:B------:R-:W-:Y:S02]  /*0970*/  IADD3 R15, P1, R21, R2, RZ ;  /* 0x00000002150f7210 */ /* 0x000fe40007f3e0ff */
[----:B------:R-:W-:Y:S02]  /*0980*/  IADD3 R17, P3, R17, R12, RZ ;  /* 0x0000000c11117210 */ /* 0x000fe40007f7e0ff */
[----:B------:R-:W-:Y:S01]  /*0990*/  IADD3 R21, P2, R21, R0, RZ ;  /* 0x0000000015157210 */ /* 0x000fe20007f5e0ff */
[----:B------:R-:W-:Y:S01]  /*09a0*/  IMAD.X R16, R23, 0x1, R4, P1 ;  /* 0x0000000117107824 */ /* 0x000fe200008e0604 */
[----:B------:R-:W-:Y:S02]  /*09b0*/  LEA R12, P1, R15, c[0x0][0x178], 0x1 ;  /* 0x00005e000f0c7a11 */ /* 0x000fe400078208ff */
[----:B------:R-:W-:Y:S01]  /*09c0*/  IADD3.X R22, R25, R13, R14, P3, !PT ;  /* 0x0000000d19167210 */ /* 0x000fe20001ffe40e */
[----:B------:R-:W-:Y:S01]  /*09d0*/  IMAD.X R24, R23, 0x1, R6, P2 ;  /* 0x0000000117187824 */ /* 0x000fe200010e0606 */
[----:B------:R-:W-:-:S02]  /*09e0*/  LEA.HI.X R13, R15, c[0x0][0x17c], R16, 0x1, P1 ;  /* 0x00005f000f0d7a11 */ /* 0x000fc400008f0c10 */
[----:B------:R-:W-:Y:S02]  /*09f0*/  LEA R16, P1, R17, c[0x0][0x170], 0x1 ;  /* 0x00005c0011107a11 */ /* 0x000fe400078208ff */
[----:B------:R-:W-:Y:S01]  /*0a00*/  LEA R14, P2, R21, c[0x0][0x178], 0x1 ;  /* 0x00005e00150e7a11 */ /* 0x000fe200078408ff */
[----:B------:R-:W2:Y:S01]  /*0a10*/  LDG.E.U16.CONSTANT R12, [R12.64] ;  /* 0x000000040c0c7981 */ /* 0x000ea2000c1e9500 */
[----:B------:R-:W-:Y:S02]  /*0a20*/  LEA.HI.X R17, R17, c[0x0][0x174], R22, 0x1, P1 ;  /* 0x00005d0011117a11 */ /* 0x000fe400008f0c16 */
[----:B------:R-:W-:-:S03]  /*0a30*/  LEA.HI.X R15, R21, c[0x0][0x17c], R24, 0x1, P2 ;  /* 0x00005f00150f7a11 */ /* 0x000fc600010f0c18 */
[----:B------:R-:W3:Y:S04]  /*0a40*/  LDG.E.U16 R21, [R16.64] ;  /* 0x0000000410157981 */ /* 0x000ee8000c1e1500 */
[----:B------:R-:W4:Y:S04]  /*0a50*/  LDG.E.U16.CONSTANT R14, [R14.64] ;  /* 0x000000040e0e7981 */ /* 0x000f28000c1e9500 */
[----:B------:R-:W5:Y:S01]  /*0a60*/  LDG.E.U16 R22, [R16.64+0x2] ;  /* 0x0000020410167981 */ /* 0x000f62000c1e1500 */
[----:B------:R-:W-:-:S04]  /*0a70*/  IADD3 R8, R8, c[0x0][0x0], RZ ;  /* 0x0000000008087a10 */ /* 0x000fc80007ffe0ff */
[----:B------:R-:W-:Y:S02]  /*0a80*/  ISETP.GE.AND P1, PT, R8, R19, PT ;  /* 0x000000130800720c */ /* 0x000fe40003f26270 */
[----:B--2---:R-:W-:Y:S02]  /*0a90*/  PRMT R12, RZ, 0x5410, R12 ;  /* 0x00005410ff0c7816 */ /* 0x004fe4000000000c */
[----:B---3--:R-:W-:Y:S02]  /*0aa0*/  PRMT R21, RZ, 0x5410, R21 ;  /* 0x00005410ff157816 */ /* 0x008fe40000000015 */
[----:B----4-:R-:W-:Y:S02]  /*0ab0*/  PRMT R14, RZ, 0x5410, R14 ;  /* 0x00005410ff0e7816 */ /* 0x010fe4000000000e */
[----:B-----5:R-:W-:Y:S01]  /*0ac0*/  PRMT R13, RZ, 0x5410, R22 ;  /* 0x00005410ff0d7816 */ /* 0x020fe20000000016 */
[C---:B------:R-:W-:Y:S02]  /*0ad0*/  FMUL.FTZ R22, R21.reuse, R12 ;  /* 0x0000000c15167220 */ /* 0x040fe40000410000 */
[----:B------:R-:W-:-:S02]  /*0ae0*/  FMUL.FTZ R21, R21, R14 ;  /* 0x0000000e15157220 */ /* 0x000fc40000410000 */
[----:B------:R-:W-:Y:S02]  /*0af0*/  FMUL.FTZ R23, R13, R14 ;  /* 0x0000000e0d177220 */ /* 0x000fe40000410000 */
[----:B------:R-:W-:-:S03]  /*0b00*/  FMUL.FTZ R12, R12, R13 ;  /* 0x0000000d0c0c7220 */ /* 0x000fc60000410000 */
[----:B------:R-:W-:Y:S02]  /*0b10*/  F2FP.BF16.PACK_AB R22, R23, R22 ;  /* 0x000000161716723e */ /* 0x000fe400000010ff */
[----:B------:R-:W-:Y:S02]  /*0b20*/  F2FP.BF16.PACK_AB R13, R21, R12 ;  /* 0x0000000c150d723e */ /* 0x000fe400000010ff */
[--C-:B------:R-:W-:Y:S02]  /*0b30*/  PRMT R12, RZ, 0x5410, R22.reuse ;  /* 0x00005410ff0c7816 */ /* 0x100fe40000000016 */
[--C-:B------:R-:W-:Y:S02]  /*0b40*/  PRMT R14, RZ, 0x5410, R13.reuse ;  /* 0x00005410ff0e7816 */ /* 0x100fe4000000000d */
        /* <DEDUP_REMOVED lines=9> */
[----:B------:R-:W-:Y:S05]  /*0be0*/  EXIT ;  /* 0x000000000000794d */ /* 0x000fea0003800000 */
.L_x_4:
[----:B------:R-:W-:-:S00]  /*0bf0*/  BRA `(.L_x_4) ;  /* 0xfffffff000007947 */ /* 0x000fc0000383ffff */
[----:B------:R-:W-:-:S00]  /*0c00*/  NOP ;  /* 0x0000000000007918 */ /* 0x000fc00000000000 */
[----:B------:R-:W-:-:S00]  /*0c10*/  NOP ;  /* 0x0000000000007918 */ /* 0x000fc00000000000 */
[----:B------:R-:W-:-:S00]  /*0c20*/  NOP ;  /* 0x0000000000007918 */ /* 0x000fc00000000000 */
[----:B------:R-:W-:-:S00]  /*0c30*/  NOP ;  /* 0x0000000000007918 */ /* 0x000fc00000000000 */
[----:B------:R-:W-:-:S00]  /*0c40*/  NOP ;  /* 0x0000000000007918 */ /* 0x000fc00000000000 */
[----:B------:R-:W-:-:S00]  /*0c50*/  NOP ;  /* 0x0000000000007918 */ /* 0x000fc00000000000 */
[----:B------:R-:W-:-:S00]  /*0c60*/  NOP ;  /* 0x0000000000007918 */ /* 0x000fc00000000000 */
[----:B------:R-:W-:-:S00]  /*0c70*/  NOP ;  /* 0x0000000000007918 */ /* 0x000fc00000000000 */
.L_x_30:


//--------------------- .text._ZN4vllm23rotary_embedding_kernelIN3c108BFloat16ELb1EEEvPKlPT_S6_PKS5_illliii --------------------------
	.section	.text._ZN4vllm23rotary_embedding_kernelIN3c108BFloat16ELb1EEEvPKlPT_S6_PKS5_illliii,"ax",@progbits
	.sectioninfo	@"SHI_REGISTERS=27"
	.align	128
        .global         _ZN4vllm23rotary_embedding_kernelIN3c108BFloat16ELb1EEEvPKlPT_S6_PKS5_illliii
        .type           _ZN4vllm23rotary_embedding_kernelIN3c108BFloat16ELb1EEEvPKlPT_S6_PKS5_illliii,@function
        .size           _ZN4vllm23rotary_embedding_kernelIN3c108BFloat16ELb1EEEvPKlPT_S6_PKS5_illliii,(.L_x_31 - _ZN4vllm23rotary_embedding_kernelIN3c108BFloat16ELb1EEEvPKlPT_S6_PKS5_illliii)
        .other          _ZN4vllm23rotary_embedding_kernelIN3c108BFloat16ELb1EEEvPKlPT_S6_PKS5_illliii,@"STO_CUDA_ENTRY STV_DEFAULT"
_ZN4vllm23rotary_embedding_kernelIN3c108BFloat16ELb1EEEvPKlPT_S6_PKS5_illliii:
.text._ZN4vllm23rotary_embedding_kernelIN3c108BFloat16ELb1EEEvPKlPT_S6_PKS5_illliii:
[----:B------:R-:W-:Y:S02]  /*0000*/  IMAD.MOV.U32 R1, RZ, RZ, c[0x0][0x28] ;  /* 0x00000a00ff017624 */ /* 0x000fe400078e00ff */
[----:B------:R-:W0:Y:S01]  /*0010*/  S2R R12, SR_CTAID.X ;  /* 0x00000000000c7919 */ /* 0x000e220000002500 */
[----:B------:R-:W-:Y:S01]  /*0020*/  IMAD.MOV.U32 R3, RZ, RZ, 0x8 ;  /* 0x00000008ff037424 */ /* 0x000fe200078e00ff */
[----:B------:R-:W-:-:S03]  /*0030*/  ULDC.64 UR12, c[0x0][0x118] ;  /* 0x00004600000c7ab9 */ /* 0x000fc60000000a00 */
[----:B0-----:R-:W-:-:S06]  /*0040*/  IMAD.WIDE R2, R12, R3, c[0x0][0x160] ;  /* 0x000058000c027625 */ /* 0x001fcc00078e0203 */
[----:B------:R-:W2:Y:S01]  /*0050*/  LDG.E.64.CONSTANT R2, [R2.64] ;  /* 0x0000000c02027981 */ /* 0x000ea2000c1e9b00 */
[----:B------:R-:W-:Y:S01]  /*0060*/  ULDC UR7, c[0x0][0x180] ;  /* 0x0000600000077ab9 */ /* 0x000fe20000000800 */
[----:B------:R-:W-:Y:S01]  /*0070*/  ISETP.NE.U32.AND P0, PT, RZ, c[0x0][0x170], PT ;  /* 0x00005c00ff007a0c */ /* 0x000fe20003f05070 */
[----:B------:R-:W-:Y:S01]  /*0080*/  ULEA.HI UR6, UR7, UR7, URZ, 0x1 ;  /* 0x0000000707067291 */ /* 0x000fe2000f8f083f */
[----:B------:R-:W0:Y:S01]  /*0090*/  S2R R0, SR_TID.X ;  /* 0x0000000000007919 */ /* 0x000e220000002100 */
[----:B------:R-:W-:Y:S01]  /*00a0*/  ULDC UR9, c[0x0][0x1a0] ;  /* 0x0000680000097ab9 */ /* 0x000fe20000000800 */
[----:B------:R-:W-:Y:S01]  /*00b0*/  BSSY B0, `(.L_x_5) ;  /* 0x0000065000007945 */ /* 0x000fe20003800000 */
[----:B------:R-:W-:Y:S01]  /*00c0*/  USHF.R.S32.HI UR8, URZ, 0x1, UR6 ;  /* 0x000000013f087899 */ /* 0x000fe20008011406 */
[----:B------:R-:W-:Y:S01]  /*00d0*/  ISETP.NE.AND.EX P0, PT, RZ, c[0x0][0x174], PT, P0 ;  /* 0x00005d00ff007a0c */ /* 0x000fe20003f05300 */
[----:B------:R-:W-:Y:S01]  /*00e0*/  USHF.R.S32.HI UR10, URZ, 0x1f, UR7 ;  /* 0x0000001f3f0a7899 */ /* 0x000fe20008011407 */
[----:B------:R-:W-:Y:S01]  /*00f0*/  SHF.R.S32.HI R13, RZ, 0x1f, R12 ;  /* 0x0000001fff0d7819 */ /* 0x000fe2000001140c */
[----:B------:R-:W-:-:S06]  /*0100*/  UIMAD UR9, UR8, UR9, URZ ;  /* 0x00000009080972a4 */ /* 0x000fcc000f8e023f */
[----:B0-----:R-:W-:Y:S01]  /*0110*/  ISETP.GE.AND P1, PT, R0, UR9, PT ;  /* 0x0000000900007c0c */ /* 0x001fe2000bf26270 */
[----:B--2---:R-:W0:Y:S08]  /*0120*/  R2UR UR5, R3 ;  /* 0x00000000030573c2 */ /* 0x004e3000000e0000 */
[----:B------:R-:W1:Y:S01]  /*0130*/  R2UR UR4, R2 ;  /* 0x00000000020473c2 */ /* 0x000e6200000e0000 */
[----:B0-----:R-:W-:-:S02]  /*0140*/  UIMAD UR5, UR5, UR7, URZ ;  /* 0x00000007050572a4 */ /* 0x001fc4000f8e023f */
[----:B-1----:R-:W-:Y:S02]  /*0150*/  UIMAD.WIDE.U32 UR6, UR4, UR7, URZ ;  /* 0x00000007040672a5 */ /* 0x002fe4000f8e003f */
[----:B------:R-:W-:Y:S02]  /*0160*/  UIMAD UR5, UR4, UR10, UR5 ;  /* 0x0000000a040572a4 */ /* 0x000fe4000f8e0205 */
[----:B------:R-:W-:Y:S02]  /*0170*/  UIADD3 UR10, UP0, UR8, UR6, URZ ;  /* 0x00000006080a7290 */ /* 0x000fe4000ff1e03f */
[----:B------:R-:W-:-:S04]  /*0180*/  UIADD3 UR5, UR7, UR5, URZ ;  /* 0x0000000507057290 */ /* 0x000fc8000fffe03f */
[----:B------:R-:W-:Y:S01]  /*0190*/  ULEA.HI.X.SX32 UR11, UR8, UR5, 0x1, UP0 ;  /* 0x00000005080b7291 */ /* 0x000fe200080f0e3f */
[----:B------:R-:W-:Y:S06]  /*01a0*/  @P1 BRA `(.L_x_6) ;  /* 0x0000055000001947 */ /* 0x000fec0003800000 */
[----:B------:R-:W-:Y:S01]  /*01b0*/  IABS R14, UR8 ;  /* 0x00000008000e7c13 */ /* 0x000fe20008000000 */
[----:B------:R-:W-:Y:S01]  /*01c0*/  IMAD R7, R13, c[0x0][0x188], RZ ;  /* 0x000062000d077a24 */ /* 0x000fe200078e02ff */
[----:B------:R-:W-:Y:S01]  /*01d0*/  ISETP.NE.AND P1, PT, RZ, UR8, PT ;  /* 0x00000008ff007c0c */ /* 0x000fe2000bf25270 */
[C---:B------:R-:W-:Y:S01]  /*01e0*/  IMAD.WIDE.U32 R4, R12.reuse, c[0x0][0x188], RZ ;  /* 0x000062000c047a25 */ /* 0x040fe200078e00ff */
[----:B------:R-:W0:Y:S01]  /*01f0*/  I2F.RP R6, R14 ;  /* 0x0000000e00067306 */ /* 0x000e220000209400 */
[----:B------:R-:W-:Y:S02]  /*0200*/  LOP3.LUT R16, RZ, UR8, RZ, 0x33, !PT ;  /* 0x00000008ff107c12 */ /* 0x000fe4000f8e33ff */
[----:B------:R-:W-:Y:S02]  /*0210*/  IMAD R7, R12, c[0x0][0x18c], R7 ;  /* 0x000063000c077a24 */ /* 0x000fe400078e0207 */
[----:B------:R-:W-:-:S02]  /*0220*/  IMAD.MOV.U32 R18, RZ, RZ, R0 ;  /* 0x000000ffff127224 */ /* 0x000fc400078e0000 */
[----:B------:R-:W-:Y:S01]  /*0230*/  IMAD.IADD R17, R5, 0x1, R7 ;  /* 0x0000000105117824 */ /* 0x000fe200078e0207 */
[----:B0-----:R-:W0:Y:S02]  /*0240*/  MUFU.RCP R6, R6 ;  /* 0x0000000600067308 */ /* 0x001e240000001000 */
[----:B0-----:R-:W-:-:S06]  /*0250*/  IADD3 R2, R6, 0xffffffe, RZ ;  /* 0x0ffffffe06027810 */ /* 0x001fcc0007ffe0ff */
[----:B------:R0:W1:Y:S02]  /*0260*/  F2I.FTZ.U32.TRUNC.NTZ R3, R2 ;  /* 0x0000000200037305 */ /* 0x000064000021f000 */
[----:B0-----:R-:W-:Y:S02]  /*0270*/  IMAD.MOV.U32 R2, RZ, RZ, RZ ;  /* 0x000000ffff027224 */ /* 0x001fe400078e00ff */
[----:B-1----:R-:W-:-:S04]  /*0280*/  IMAD.MOV R15, RZ, RZ, -R3 ;  /* 0x000000ffff0f7224 */ /* 0x002fc800078e0a03 */
[----:B------:R-:W-:-:S04]  /*0290*/  IMAD R15, R15, R14, RZ ;  /* 0x0000000e0f0f7224 */ /* 0x000fc800078e02ff */
[----:B------:R-:W-:-:S04]  /*02a0*/  IMAD.HI.U32 R15, R3, R15, R2 ;  /* 0x0000000f030f7227 */ /* 0x000fc800078e0002 */
.L_x_7:
[----:B0-----:R-:W-:Y:S02]  /*02b0*/  IABS R2, UR8 ;  /* 0x0000000800027c13 */ /* 0x001fe40008000000 */
[----:B------:R-:W-:-:S03]  /*02c0*/  IABS R3, R18 ;  /* 0x0000001200037213 */ /* 0x000fc60000000000 */
[----:B------:R-:W-:Y:S02]  /*02d0*/  IMAD.MOV R6, RZ, RZ, -R2 ;  /* 0x000000ffff067224 */ /* 0x000fe400078e0a02 */
[----:B------:R-:W-:-:S04]  /*02e0*/  IMAD.HI.U32 R2, R15, R3, RZ ;  /* 0x000000030f027227 */ /* 0x000fc800078e00ff */
[----:B------:R-:W-:Y:S01]  /*02f0*/  IMAD R3, R2, R6, R3 ;  /* 0x0000000602037224 */ /* 0x000fe200078e0203 */
[----:B------:R-:W-:-:S04]  /*0300*/  IABS R6, UR8 ;  /* 0x0000000800067c13 */ /* 0x000fc80008000000 */
[----:B------:R-:W-:-:S13]  /*0310*/  ISETP.GT.U32.AND P3, PT, R14, R3, PT ;  /* 0x000000030e00720c */ /* 0x000fda0003f64070 */
[----:B------:R-:W-:Y:S01]  /*0320*/  @!P3 IMAD.IADD R3, R3, 0x1, -R6 ;  /* 0x000000010303b824 */ /* 0x000fe200078e0a06 */
[----:B------:R-:W-:-:S04]  /*0330*/  @!P3 IADD3 R2, R2, 0x1, RZ ;  /* 0x000000010202b810 */ /* 0x000fc80007ffe0ff */
[----:B------:R-:W-:Y:S02]  /*0340*/  ISETP.GE.U32.AND P2, PT, R3, R14, PT ;  /* 0x0000000e0300720c */ /* 0x000fe40003f46070 */
[----:B------:R-:W-:-:S04]  /*0350*/  LOP3.LUT R3, R18, UR8, RZ, 0x3c, !PT ;  /* 0x0000000812037c12 */ /* 0x000fc8000f8e3cff */
        /* <DEDUP_REMOVED lines=8> */
[----:B------:R-:W-:Y:S02]  /*03e0*/  IMAD.MOV.U32 R2, RZ, RZ, R4 ;  /* 0x000000ffff027224 */ /* 0x000fe400078e0004 */
[----:B------:R-:W-:Y:S02]  /*03f0*/  IMAD R19, R19, UR8, R18 ;  /* 0x0000000813137c24 */ /* 0x000fe4000f8e0212 */
[----:B------:R-:W-:-:S03]  /*0400*/  IMAD.WIDE.U32 R6, R9, c[0x0][0x198], R2 ;  /* 0x0000660009067a25 */ /* 0x000fc600078e0002 */
[----:B------:R-:W-:Y:S01]  /*0410*/  IADD3 R3, P2, R19, UR6, RZ ;  /* 0x0000000613037c10 */ /* 0x000fe2000ff5e0ff */
[----:B------:R-:W-:Y:S01]  /*0420*/  IMAD R9, R9, c[0x0][0x19c], R8 ;  /* 0x0000670009097a24 */ /* 0x000fe200078e0208 */
[----:B------:R-:W-:Y:S02]  /*0430*/  SHF.R.S32.HI R8, RZ, 0x1f, R19 ;  /* 0x0000001fff087819 */ /* 0x000fe40000011413 */
[----:B------:R-:W-:Y:S01]  /*0440*/  IADD3 R21, R19, UR8, RZ ;  /* 0x0000000813157c10 */ /* 0x000fe2000fffe0ff */
[----:B------:R-:W-:Y:S01]  /*0450*/  IMAD.IADD R22, R7, 0x1, R9 ;  /* 0x0000000107167824 */ /* 0x000fe200078e0209 */
[----:B------:R-:W-:Y:S02]  /*0460*/  IADD3.X R10, R8, UR5, RZ, P2, !PT ;  /* 0x00000005080a7c10 */ /* 0x000fe400097fe4ff */
[-C--:B------:R-:W-:Y:S02]  /*0470*/  IADD3 R11, P5, R21, R6.reuse, RZ ;  /* 0x00000006150b7210 */ /* 0x080fe40007fbe0ff */
[----:B------:R-:W-:-:S02]  /*0480*/  IADD3 R9, P4, R19, R6, RZ ;  /* 0x0000000613097210 */ /* 0x000fc40007f9e0ff */
[----:B------:R-:W-:Y:S02]  /*0490*/  LEA R2, P2, R3, c[0x0][0x178], 0x1 ;  /* 0x00005e0003027a11 */ /* 0x000fe400078408ff */
[----:B------:R-:W-:Y:S02]  /*04a0*/  IADD3 R19, P3, R19, UR10, RZ ;  /* 0x0000000a13137c10 */ /* 0x000fe4000ff7e0ff */
[----:B------:R-:W-:Y:S01]  /*04b0*/  LEA.HI.X.SX32 R20, R21, R22, 0x1, P5 ;  /* 0x0000001615147211 */ /* 0x000fe200028f0eff */
[C---:B------:R-:W-:Y:S01]  /*04c0*/  IMAD.X R22, R8.reuse, 0x1, R22, P4 ;  /* 0x0000000108167824 */ /* 0x040fe200020e0616 */
[----:B------:R-:W-:Y:S02]  /*04d0*/  LEA.HI.X R3, R3, c[0x0][0x17c], R10, 0x1, P2 ;  /* 0x00005f0003037a11 */ /* 0x000fe400010f0c0a */
[----:B------:R-:W-:Y:S02]  /*04e0*/  IADD3.X R24, R8, UR11, RZ, P3, !PT ;  /* 0x0000000b08187c10 */ /* 0x000fe40009ffe4ff */
[----:B------:R-:W-:Y:S01]  /*04f0*/  LEA R6, P2, R19, c[0x0][0x178], 0x1 ;  /* 0x00005e0013067a11 */ /* 0x000fe200078408ff */
[----:B------:R-:W2:Y:S01]  /*0500*/  LDG.E.U16.CONSTANT R2, [R2.64] ;  /* 0x0000000c02027981 */ /* 0x000ea2000c1e9500 */
[----:B------:R-:W-:-:S02]  /*0510*/  LEA R8, P3, R9, c[0x0][0x168], 0x1 ;  /* 0x00005a0009087a11 */ /* 0x000fc400078608ff */
[----:B------:R-:W-:Y:S02]  /*0520*/  LEA R10, P4, R11, c[0x0][0x168], 0x1 ;  /* 0x00005a000b0a7a11 */ /* 0x000fe400078808ff */
[----:B------:R-:W-:Y:S02]  /*0530*/  LEA.HI.X R7, R19, c[0x0][0x17c], R24, 0x1, P2 ;  /* 0x00005f0013077a11 */ /* 0x000fe400010f0c18 */
[----:B------:R-:W-:Y:S02]  /*0540*/  LEA.HI.X R9, R9, c[0x0][0x16c], R22, 0x1, P3 ;  /* 0x00005b0009097a11 */ /* 0x000fe400018f0c16 */
[----:B------:R-:W-:Y:S01]  /*0550*/  LEA.HI.X R11, R11, c[0x0][0x16c], R20, 0x1, P4 ;  /* 0x00005b000b0b7a11 */ /* 0x000fe200020f0c14 */
[----:B------:R-:W3:Y:S04]  /*0560*/  LDG.E.U16.CONSTANT R6, [R6.64] ;  /* 0x0000000c06067981 */ /* 0x000ee8000c1e9500 */
[----:B------:R-:W4:Y:S04]  /*0570*/  LDG.E.U16 R19, [R8.64] ;  /* 0x0000000c08137981 */ /* 0x000f28000c1e1500 */
[----:B------:R-:W5:Y:S01]  /*0580*/  LDG.E.U16 R20, [R10.64] ;  /* 0x0000000c0a147981 */ /* 0x000f62000c1e1500 */
[----:B------:R-:W-:-:S04]  /*0590*/  IADD3 R18, R18, c[0x0][0x0], RZ ;  /* 0x0000000012127a10 */ /* 0x000fc80007ffe0ff */
[----:B------:R-:W-:Y:S02]  /*05a0*/  ISETP.GE.AND P2, PT, R18, UR9, PT ;  /* 0x0000000912007c0c */ /* 0x000fe4000bf46270 */
        /* <DEDUP_REMOVED lines=10> */
[--C-:B------:R-:W-:Y:S02]  /*0650*/  PRMT R2, RZ, 0x5410, R20.reuse ;  /* 0x00005410ff027816 */ /* 0x100fe40000000014 */
[----:B------:R-:W-:Y:S02]  /*0660*/  PRMT R20, RZ, 0x7610, R20 ;  /* 0x00007610ff147816 */ /* 0x000fe40000000014 */
[--C-:B------:R-:W-:Y:S02]  /*0670*/  PRMT R6, RZ, 0x5410, R3.reuse ;  /* 0x00005410ff067816 */ /* 0x100fe40000000003 */
[----:B------:R-:W-:Y:S01]  /*0680*/  PRMT R3, RZ, 0x7610, R3 ;  /* 0x00007610ff037816 */ /* 0x000fe20000000003 */
[----:B------:R-:W-:-:S04]  /*0690*/  FADD.FTZ R2, R2, -R20 ;  /* 0x8000001402027221 */ /* 0x000fc80000010000 */
[----:B------:R-:W-:Y:S01]  /*06a0*/  FADD.FTZ R3, R6, R3 ;  /* 0x0000000306037221 */ /* 0x000fe20000010000 */
[----:B------:R-:W-:-:S04]  /*06b0*/  F2FP.BF16.PACK_AB R2, RZ, R2 ;  /* 0x00000002ff02723e */ /* 0x000fc800000010ff */
[----:B------:R-:W-:Y:S01]  /*06c0*/  F2FP.BF16.PACK_AB R3, RZ, R3 ;  /* 0x00000003ff03723e */ /* 0x000fe200000010ff */
[----:B------:R0:W-:Y:S04]  /*06d0*/  STG.E.U16 [R8.64], R2 ;  /* 0x0000000208007986 */ /* 0x0001e8000c10150c */
[----:B------:R0:W-:Y:S01]  /*06e0*/  STG.E.U16 [R10.64], R3 ;  /* 0x000000030a007986 */ /* 0x0001e2000c10150c */
[----:B------:R-:W-:Y:S05]  /*06f0*/  @!P2 BRA `(.L_x_7) ;  /* 0xfffffbb00000a947 */ /* 0x000fea000383ffff */
.L_x_6:
[----:B------:R-:W-:Y:S05]  /*0700*/  BSYNC B0 ;  /* 0x0000000000007941 */ /* 0x000fea0003800000 */
.L_x_5:
[----:B------:R-:W-:Y:S05]  /*0710*/  @!P0 EXIT ;  /* 0x000000000000894d */ /* 0x000fea0003800000 */
[----:B------:R-:W-:Y:S02]  /*0720*/  ULDC UR4, c[0x0][0x1a4] ;  /* 0x0000690000047ab9 */ /* 0x000fe40000000800 */
[----:B------:R-:W-:-:S06]  /*0730*/  UIMAD UR4, UR8, UR4, URZ ;  /* 0x00000004080472a4 */ /* 0x000fcc000f8e023f */
[----:B------:R-:W-:-:S13]  /*0740*/  ISETP.GE.AND P0, PT, R0, UR4, PT ;  /* 0x0000000400007c0c */ /* 0x000fda000bf06270 */
[----:B------:R-:W-:Y:S05]  /*0750*/  @P0 EXIT ;  /* 0x000000000000094d */ /* 0x000fea0003800000 */
[----:B0-----:R-:W-:Y:S01]  /*0760*/  IABS R2, UR8 ;  /* 0x0000000800027c13 */ /* 0x001fe20008000000 */
[----:B------:R-:W-:Y:S01]  /*0770*/  IMAD R13, R13, c[0x0][0x190], RZ ;  /* 0x000064000d0d7a24 */ /* 0x000fe200078e02ff */
[----:B------:R-:W-:Y:S01]  /*0780*/  ISETP.NE.AND P0, PT, RZ, UR8, PT ;  /* 0x00000008ff007c0c */ /* 0x000fe2000bf05270 */
[----:B------:R-:W-:Y:S01]  /*0790*/  IMAD.MOV.U32 R4, RZ, RZ, RZ ;  /* 0x000000ffff047224 */ /* 0x000fe200078e00ff */
[----:B------:R-:W0:Y:S01]  /*07a0*/  I2F.RP R6, R2 ;  /* 0x0000000200067306 */ /* 0x000e220000209400 */
[C---:B------:R-:W-:Y:S02]  /*07b0*/  IMAD R3, R12.reuse, c[0x0][0x194], R13 ;  /* 0x000065000c037a24 */ /* 0x040fe400078e020d */
[----:B------:R-:W-:-:S04]  /*07c0*/  IMAD.WIDE.U32 R12, R12, c[0x0][0x190], RZ ;  /* 0x000064000c0c7a25 */ /* 0x000fc800078e00ff */
[----:B------:R-:W-:Y:S01]  /*07d0*/  IMAD.IADD R3, R13, 0x1, R3 ;  /* 0x000000010d037824 */ /* 0x000fe200078e0203 */
[----:B0-----:R-:W0:Y:S02]  /*07e0*/  MUFU.RCP R6, R6 ;  /* 0x0000000600067308 */ /* 0x001e240000001000 */
[----:B0-----:R-:W-:-:S06]  /*07f0*/  IADD3 R7, R6, 0xffffffe, RZ ;  /* 0x0ffffffe06077810 */ /* 0x001fcc0007ffe0ff */
[----:B------:R-:W0:Y:S02]  /*0800*/  F2I.FTZ.U32.TRUNC.NTZ R5, R7 ;  /* 0x0000000700057305 */ /* 0x000e24000021f000 */
[----:B0-----:R-:W-:-:S04]  /*0810*/  IMAD.MOV R9, RZ, RZ, -R5 ;  /* 0x000000ffff097224 */ /* 0x001fc800078e0a05 */
[----:B------:R-:W-:-:S04]  /*0820*/  IMAD R9, R9, R2, RZ ;  /* 0x0000000209097224 */ /* 0x000fc800078e02ff */
[----:B------:R-:W-:Y:S01]  /*0830*/  IMAD.HI.U32 R4, R5, R9, R4 ;  /* 0x0000000905047227 */ /* 0x000fe200078e0004 */
[----:B------:R-:W-:-:S03]  /*0840*/  LOP3.LUT R5, RZ, UR8, RZ, 0x33, !PT ;  /* 0x00000008ff057c12 */ /* 0x000fc6000f8e33ff */
.L_x_8:
        /* <DEDUP_REMOVED lines=19> */
[----:B------:R-:W-:Y:S02]  /*0980*/  IMAD R11, R11, UR8, R0 ;  /* 0x000000080b0b7c24 */ /* 0x000fe4000f8e0200 */
[----:B------:R-:W-:Y:S02]  /*0990*/  IMAD.MOV.U32 R6, RZ, RZ, R12 ;  /* 0x000000ffff067224 */ /* 0x000fe400078e000c */
[C---:B------:R-:W-:Y:S01]  /*09a0*/  IMAD R15, R9.reuse, c[0x0][0x19c], R8 ;  /* 0x00006700090f7a24 */ /* 0x040fe200078e0208 */
[----:B------:R-:W-:Y:S01]  /*09b0*/  SHF.R.S32.HI R8, RZ, 0x1f, R11 ;  /* 0x0000001fff087819 */ /* 0x000fe2000001140b */
[----:B------:R-:W-:Y:S01]  /*09c0*/  IMAD.WIDE.U32 R6, R9, c[0x0][0x198], R6 ;  /* 0x0000660009067a25 */ /* 0x000fe200078e0006 */
[C---:B------:R-:W-:Y:S02]  /*09d0*/  IADD3 R14, P1, R11.reuse, UR6, RZ ;  /* 0x000000060b0e7c10 */ /* 0x040fe4000ff3e0ff */
[----:B------:R-:W-:Y:S01]  /*09e0*/  IADD3 R9, R11, UR8, RZ ;  /* 0x000000080b097c10 */ /* 0x000fe2000fffe0ff */
[----:B------:R-:W-:Y:S01]  /*09f0*/  IMAD.IADD R18, R7, 0x1, R15 ;  /* 0x0000000107127824 */ /* 0x000fe200078e020f */
[----:B------:R-:W-:-:S02]  /*0a00*/  IADD3.X R17, R8, UR5, RZ, P1, !PT ;  /* 0x0000000508117c10 */ /* 0x000fc40008ffe4ff */
[-C--:B------:R-:W-:Y:S02]  /*0a10*/  IADD3 R16, P4, R9, R6.reuse, RZ ;  /* 0x0000000609107210 */ /* 0x080fe40007f9e0ff */
[C---:B------:R-:W-:Y:S02]  /*0a20*/  IADD3 R7, P3, R11.reuse, R6, RZ ;  /* 0x000000060b077210 */ /* 0x040fe40007f7e0ff */
[----:B------:R-:W-:Y:S02]  /*0a30*/  LEA R10, P1, R14, c[0x0][0x178], 0x1 ;  /* 0x00005e000e0a7a11 */ /* 0x000fe400078208ff */
[----:B------:R-:W-:Y:S02]  /*0a40*/  IADD3 R15, P2, R11, UR10, RZ ;  /* 0x0000000a0b0f7c10 */ /* 0x000fe4000ff5e0ff */
[----:B------:R-:W-:Y:S01]  /*0a50*/  LEA.HI.X.SX32 R9, R9, R18, 0x1, P4 ;  /* 0x0000001209097211 */ /* 0x000fe200020f0eff */
[----:B------:R-:W-:Y:S01]  /*0a60*/  IMAD.X R18, R8, 0x1, R18, P3 ;  /* 0x0000000108127824 */ /* 0x000fe200018e0612 */
[----:B------:R-:W-:-:S02]  /*0a70*/  LEA.HI.X R11, R14, c[0x0][0x17c], R17, 0x1, P1 ;  /* 0x00005f000e0b7a11 */ /* 0x000fc400008f0c11 */
[----:B------:R-:W-:Y:S02]  /*0a80*/  IADD3.X R20, R8, UR11, RZ, P2, !PT ;  /* 0x0000000b08147c10 */ /* 0x000fe400097fe4ff */
[----:B------:R-:W-:Y:S01]  /*0a90*/  LEA R14, P1, R15, c[0x0][0x178], 0x1 ;  /* 0x00005e000f0e7a11 */ /* 0x000fe200078208ff */
[----:B------:R-:W2:Y:S01]  /*0aa0*/  LDG.E.U16.CONSTANT R10, [R10.64] ;  /* 0x0000000c0a0a7981 */ /* 0x000ea2000c1e9500 */
[----:B------:R-:W-:Y:S02]  /*0ab0*/  LEA R6, P2, R7, c[0x0][0x170], 0x1 ;  /* 0x00005c0007067a11 */ /* 0x000fe400078408ff */
[----:B------:R-:W-:Y:S02]  /*0ac0*/  LEA R8, P3, R16, c[0x0][0x170], 0x1 ;  /* 0x00005c0010087a11 */ /* 0x000fe400078608ff */
[----:B------:R-:W-:Y:S02]  /*0ad0*/  LEA.HI.X R15, R15, c[0x0][0x17c], R20, 0x1, P1 ;  /* 0x00005f000f0f7a11 */ /* 0x000fe400008f0c14 */
[----:B------:R-:W-:-:S02]  /*0ae0*/  LEA.HI.X R7, R7, c[0x0][0x174], R18, 0x1, P2 ;  /* 0x00005d0007077a11 */ /* 0x000fc400010f0c12 */
        /* <DEDUP_REMOVED lines=27> */
[----:B------:R-:W-:Y:S05]  /*0ca0*/  EXIT ;  /* 0x000000000000794d */ /* 0x000fea0003800000 */
.L_x_9:
        /* <DEDUP_REMOVED lines=13> */
.L_x_31:


//--------------------- .text._ZN4vllm23rotary_embedding_kernelIN3c104HalfELb0EEEvPKlPT_S6_PKS5_illliii --------------------------
	.section	.text._ZN4vllm23rotary_embedding_kernelIN3c104HalfELb0EEEvPKlPT_S6_PKS5_illliii,"ax",@progbits
	.sectioninfo	@"SHI_REGISTERS=31"
	.align	128
        .global         _ZN4vllm23rotary_embedding_kernelIN3c104HalfELb0EEEvPKlPT_S6_PKS5_illliii
        .type           _ZN4vllm23rotary_embedding_kernelIN3c104HalfELb0EEEvPKlPT_S6_PKS5_illliii,@function
        .size           _ZN4vllm23rotary_embedding_kernelIN3c104HalfELb0EEEvPKlPT_S6_PKS5_illliii,(.L_x_32 - _ZN4vllm23rotary_embedding_kernelIN3c104HalfELb0EEEvPKlPT_S6_PKS5_illliii)
        .other          _ZN4vllm23rotary_embedding_kernelIN3c104HalfELb0EEEvPKlPT_S6_PKS5_illliii,@"STO_CUDA_ENTRY STV_DEFAULT"
_ZN4vllm23rotary_embedding_kernelIN3c104HalfELb0EEEvPKlPT_S6_PKS5_illliii:
.text._ZN4vllm23rotary_embedding_kernelIN3c104HalfELb0EEEvPKlPT_S6_PKS5_illliii:
        /* <DEDUP_REMOVED lines=9> */
[----:B------:R-:W0:Y:S01]  /*0090*/  S2R R0, SR_TID.X ;  /* 0x0000000000007919 */ /* 0x000e220000002100 */
[----:B------:R-:W-:Y:S02]  /*00a0*/  SHF.R.S32.HI R16, RZ, 0x1f, R17 ;  /* 0x0000001fff107819 */ /* 0x000fe40000011411 */
[----:B------:R-:W-:Y:S02]  /*00b0*/  LEA.HI R5, R9, c[0x0][0x180], RZ, 0x1 ;  /* 0x0000600009057a11 */ /* 0x000fe400078f08ff */
[----:B------:R-:W-:Y:S02]  /*00c0*/  SHF.R.S32.HI R9, RZ, 0x1f, R9 ;  /* 0x0000001fff097819 */ /* 0x000fe40000011409 */
[----:B------:R-:W-:-:S02]  /*00d0*/  SHF.R.S32.HI R5, RZ, 0x1, R5 ;  /* 0x00000001ff057819 */ /* 0x000fc40000011405 */
[----:B------:R-:W-:-:S03]  /*00e0*/  ISETP.NE.AND.EX P0, PT, RZ, c[0x0][0x174], PT, P0 ;  /* 0x00005d00ff007a0c */ /* 0x000fc60003f05300 */
[----:B------:R-:W-:-:S05]  /*00f0*/  IMAD R19, R5, c[0x0][0x1a0], RZ ;  /* 0x0000680005137a24 */ /* 0x000fca00078e02ff */
[----:B0-----:R-:W-:Y:S01]  /*0100*/  ISETP.GE.AND P1, PT, R0, R19, PT ;  /* 0x000000130000720c */ /* 0x001fe20003f26270 */
[----:B--2---:R-:W-:Y:S02]  /*0110*/  IMAD R4, R7, c[0x0][0x180], RZ ;  /* 0x0000600007047a24 */ /* 0x004fe400078e02ff */
        /* <DEDUP_REMOVED lines=22> */
.L_x_12:
        /* <DEDUP_REMOVED lines=22> */
[C---:B------:R-:W-:Y:S01]  /*03e0*/  IMAD.SHL.U32 R23, R13.reuse, 0x2, RZ ;  /* 0x000000020d177824 */ /* 0x040fe200078e00ff */
[----:B------:R-:W-:Y:S01]  /*03f0*/  IADD3 R14, P2, R13, R2, RZ ;  /* 0x000000020d0e7210 */ /* 0x000fe20007f5e0ff */
[----:B------:R-:W-:Y:S01]  /*0400*/  IMAD R26, R15, c[0x0][0x19c], R12 ;  /* 0x000067000f1a7a24 */ /* 0x000fe200078e020c */
[----:B------:R-:W-:Y:S02]  /*0410*/  SHF.R.S32.HI R12, RZ, 0x1f, R13 ;  /* 0x0000001fff0c7819 */ /* 0x000fe4000001140d */
[----:B------:R-:W-:Y:S02]  /*0420*/  SHF.R.S32.HI R25, RZ, 0x1f, R23 ;  /* 0x0000001fff197819 */ /* 0x000fe40000011417 */
[----:B------:R-:W-:-:S04]  /*0430*/  IADD3 R15, P3, R23, R10, RZ ;  /* 0x0000000a170f7210 */ /* 0x000fc80007f7e0ff */
[----:B------:R-:W-:Y:S01]  /*0440*/  IADD3.X R26, R25, R11, R26, P3, !PT ;  /* 0x0000000b191a7210 */ /* 0x000fe20001ffe41a */
[----:B------:R-:W-:Y:S01]  /*0450*/  IMAD.X R11, R12, 0x1, R6, P2 ;  /* 0x000000010c0b7824 */ /* 0x000fe200010e0606 */
[----:B------:R-:W-:Y:S02]  /*0460*/  IADD3 R13, P3, R13, R4, RZ ;  /* 0x000000040d0d7210 */ /* 0x000fe40007f7e0ff */
[----:B------:R-:W-:-:S03]  /*0470*/  LEA R10, P2, R14, c[0x0][0x178], 0x1 ;  /* 0x00005e000e0a7a11 */ /* 0x000fc600078408ff */
[----:B------:R-:W-:Y:S01]  /*0480*/  IMAD.X R28, R12, 0x1, R7, P3 ;  /* 0x000000010c1c7824 */ /* 0x000fe200018e0607 */
[----:B------:R-:W-:Y:S02]  /*0490*/  LEA.HI.X R11, R14, c[0x0][0x17c], R11, 0x1, P2 ;  /* 0x00005f000e0b7a11 */ /* 0x000fe400010f0c0b */
        /* <DEDUP_REMOVED lines=9> */
[----:B------:R-:W-:Y:S01]  /*0530*/  ISETP.GE.AND P2, PT, R24, R19, PT ;  /* 0x000000131800720c */ /* 0x000fe20003f46270 */
[----:B--2---:R-:W-:Y:S02]  /*0540*/  HADD2.F32 R26, -RZ, R10.H0_H0 ;  /* 0x2000000aff1a7230 */ /* 0x004fe40000004100 */
[----:B---3--:R-:W-:Y:S02]  /*0550*/  HADD2.F32 R23, -RZ, R23.H0_H0 ;  /* 0x20000017ff177230 */ /* 0x008fe40000004100 */
[----:B----4-:R-:W-:Y:S02]  /*0560*/  HADD2.F32 R28, -RZ, R12.H0_H0 ;  /* 0x2000000cff1c7230 */ /* 0x010fe40000004100 */
[----:B-----5:R-:W-:Y:S01]  /*0570*/  HADD2.F32 R27, -RZ, R25.H0_H0 ;  /* 0x20000019ff1b7230 */ /* 0x020fe20000004100 */
[C---:B------:R-:W-:Y:S02]  /*0580*/  FMUL.FTZ R25, R23.reuse, R26 ;  /* 0x0000001a17197220 */ /* 0x040fe40000410000 */
[----:B------:R-:W-:-:S02]  /*0590*/  FMUL.FTZ R23, R23, R28 ;  /* 0x0000001c17177220 */ /* 0x000fc40000410000 */
[----:B------:R-:W-:Y:S02]  /*05a0*/  FMUL.FTZ R28, R27, R28 ;  /* 0x0000001c1b1c7220 */ /* 0x000fe40000410000 */
[----:B------:R-:W-:-:S03]  /*05b0*/  FMUL.FTZ R26, R26, R27 ;  /* 0x0000001b1a1a7220 */ /* 0x000fc60000410000 */
[----:B------:R-:W-:Y:S02]  /*05c0*/  F2FP.PACK_AB R25, R28, R25 ;  /* 0x000000191c19723e */ /* 0x000fe400000000ff */
[----:B------:R-:W-:-:S03]  /*05d0*/  F2FP.PACK_AB R26, R23, R26 ;  /* 0x0000001a171a723e */ /* 0x000fc600000000ff */
[--C-:B------:R-:W-:Y:S02]  /*05e0*/  HADD2.F32 R10, -RZ, R25.reuse.H0_H0 ;  /* 0x20000019ff0a7230 */ /* 0x100fe40000004100 */
[--C-:B------:R-:W-:Y:S02]  /*05f0*/  HADD2.F32 R11, -RZ, R26.reuse.H0_H0 ;  /* 0x2000001aff0b7230 */ /* 0x100fe40000004100 */
[----:B------:R-:W-:Y:S02]  /*0600*/  HADD2.F32 R25, -RZ, R25.H1_H1 ;  /* 0x30000019ff197230 */ /* 0x000fe40000004100 */
[----:B------:R-:W-:-:S03]  /*0610*/  HADD2.F32 R26, -RZ, R26.H1_H1 ;  /* 0x3000001aff1a7230 */ /* 0x000fc60000004100 */
[----:B------:R-:W-:Y:S02]  /*0620*/  FADD.FTZ R10, R10, -R25 ;  /* 0x800000190a0a7221 */ /* 0x000fe40000010000 */
[----:B------:R-:W-:-:S03]  /*0630*/  FADD.FTZ R11, R11, R26 ;  /* 0x0000001a0b0b7221 */ /* 0x000fc60000010000 */
[----:B------:R-:W-:Y:S02]  /*0640*/  F2FP.PACK_AB R10, RZ, R10 ;  /* 0x0000000aff0a723e */ /* 0x000fe400000000ff */
[----:B------:R-:W-:-:S03]  /*0650*/  F2FP.PACK_AB R11, RZ, R11 ;  /* 0x0000000bff0b723e */ /* 0x000fc600000000ff */
[----:B------:R0:W-:Y:S04]  /*0660*/  STG.E.U16 [R14.64], R10 ;  /* 0x0000000a0e007986 */ /* 0x0001e8000c101504 */
[----:B------:R0:W-:Y:S01]  /*0670*/  STG.E.U16 [R14.64+0x2], R11 ;  /* 0x0000020b0e007986 */ /* 0x0001e2000c101504 */
[----:B------:R-:W-:Y:S05]  /*0680*/  @!P2 BRA `(.L_x_12) ;  /* 0xfffffbf00000a947 */ /* 0x000fea000383ffff */
.L_x_11:
[----:B------:R-:W-:Y:S05]  /*0690*/  BSYNC B0 ;  /* 0x0000000000007941 */ /* 0x000fea0003800000 */
.L_x_10:
[----:B------:R-:W-:Y:S05]  /*06a0*/  @!P0 EXIT ;  /* 0x000000000000894d */ /* 0x000fea0003800000 */
[----:B------:R-:W-:-:S05]  /*06b0*/  IMAD R19, R5, c[0x0][0x1a4], RZ ;  /* 0x0000690005137a24 */ /* 0x000fca00078e02ff */
[----:B------:R-:W-:-:S13]  /*06c0*/  ISETP.GE.AND P0, PT, R0, R19, PT ;  /* 0x000000130000720c */ /* 0x000fda0003f06270 */
[----:B------:R-:W-:Y:S05]  /*06d0*/  @P0 EXIT ;  /* 0x000000000000094d */ /* 0x000fea0003800000 */
[-C--:B------:R-:W-:Y:S01]  /*06e0*/  IABS R18, R5.reuse ;  /* 0x0000000500127213 */ /* 0x080fe20000000000 */
[----:B------:R-:W-:Y:S01]  /*06f0*/  IMAD R16, R16, c[0x0][0x190], RZ ;  /* 0x0000640010107a24 */ /* 0x000fe200078e02ff */
[----:B------:R-:W-:Y:S01]  /*0700*/  ISETP.NE.AND P0, PT, R5, RZ, PT ;  /* 0x000000ff0500720c */ /* 0x000fe20003f05270 */
[C---:B------:R-:W-:Y:S01]  /*0710*/  IMAD.WIDE.U32 R8, R17.reuse, c[0x0][0x190], RZ ;  /* 0x0000640011087a25 */ /* 0x040fe200078e00ff */
[----:B------:R-:W1:Y:S01]  /*0720*/  I2F.RP R12, R18 ;  /* 0x00000012000c7306 */ /* 0x000e620000209400 */
[----:B------:R-:W-:Y:S02]  /*0730*/  LOP3.LUT R20, RZ, R5, RZ, 0x33, !PT ;  /* 0x00000005ff147212 */ /* 0x000fe400078e33ff */
[----:B------:R-:W-:-:S04]  /*0740*/  IMAD R13, R17, c[0x0][0x194], R16 ;  /* 0x00006500110d7a24 */ /* 0x000fc800078e0210 */
        /* <DEDUP_REMOVED lines=8> */
.L_x_13:
        /* <DEDUP_REMOVED lines=21> */
[----:B------:R-:W-:Y:S02]  /*0920*/  IMAD.SHL.U32 R15, R21, 0x2, RZ ;  /* 0x00000002150f7824 */ /* 0x000fe400078e00ff */
[----:B------:R-:W-:-:S03]  /*0930*/  IMAD.WIDE.U32 R10, R13, c[0x0][0x198], R10 ;  /* 0x000066000d0a7a25 */ /* 0x000fc600078e000a */
[----:B------:R-:W-:Y:S01]  /*0940*/  SHF.R.S32.HI R23, RZ, 0x1f, R15 ;  /* 0x0000001fff177819 */ /* 0x000fe2000001140f */
[----:B------:R-:W-:Y:S01]  /*0950*/  IMAD R22, R13, c[0x0][0x19c], R12 ;  /* 0x000067000d167a24 */ /* 0x000fe200078e020c */
[----:B------:R-:W-:Y:S02]  /*0960*/  SHF.R.S32.HI R12, RZ, 0x1f, R21 ;  /* 0x0000001fff0c7819 */ /* 0x000fe40000011415 */
[----:B------:R-:W-:Y:S02]  /*0970*/  IADD3 R13, P1, R21, R2, RZ ;  /* 0x00000002150d7210 */ /* 0x000fe40007f3e0ff */
[----:B------:R-:W-:Y:S02]  /*0980*/  IADD3 R15, P3, R15, R10, RZ ;  /* 0x0000000a0f0f7210 */ /* 0x000fe40007f7e0ff */
[----:B------:R-:W-:Y:S01]  /*0990*/  IADD3 R21, P2, R21, R4, RZ ;  /* 0x0000000415157210 */ /* 0x000fe20007f5e0ff */
[----:B------:R-:W-:Y:S01]  /*09a0*/  IMAD.X R14, R12, 0x1, R6, P1 ;  /* 0x000000010c0e7824 */ /* 0x000fe200008e0606 */
[----:B------:R-:W-:-:S02]  /*09b0*/  LEA R10, P1, R13, c[0x0][0x178], 0x1 ;  /* 0x00005e000d0a7a11 */ /* 0x000fc400078208ff */
[----:B------:R-:W-:Y:S01]  /*09c0*/  IADD3.X R22, R23, R11, R22, P3, !PT ;  /* 0x0000000b17167210 */ /* 0x000fe20001ffe416 */
[----:B------:R-:W-:Y:S01]  /*09d0*/  IMAD.X R24, R12, 0x1, R7, P2 ;  /* 0x000000010c187824 */ /* 0x000fe200010e0607 */
[----:B------:R-:W-:Y:S02]  /*09e0*/  LEA.HI.X R11, R13, c[0x0][0x17c], R14, 0x1, P1 ;  /* 0x00005f000d0b7a11 */ /* 0x000fe400008f0c0e */
[----:B------:R-:W-:Y:S02]  /*09f0*/  LEA R12, P2, R21, c[0x0][0x178], 0x1 ;  /* 0x00005e00150c7a11 */ /* 0x000fe400078408ff */
[----:B------:R-:W-:Y:S01]  /*0a00*/  LEA R14, P1, R15, c[0x0][0x170], 0x1 ;  /* 0x00005c000f0e7a11 */ /* 0x000fe200078208ff */
[----:B------:R-:W2:Y:S01]  /*0a10*/  LDG.E.U16.CONSTANT R10, [R10.64] ;  /* 0x000000040a0a7981 */ /* 0x000ea2000c1e9500 */
[----:B------:R-:W-:Y:S02]  /*0a20*/  LEA.HI.X R13, R21, c[0x0][0x17c], R24, 0x1, P2 ;  /* 0x00005f00150d7a11 */ /* 0x000fe400010f0c18 */
[----:B------:R-:W-:-:S03]  /*0a30*/  LEA.HI.X R15, R15, c[0x0][0x174], R22, 0x1, P1 ;  /* 0x00005d000f0f7a11 */ /* 0x000fc600008f0c16 */
[----:B------:R-:W3:Y:S04]  /*0a40*/  LDG.E.U16.CONSTANT R12, [R12.64] ;  /* 0x000000040c0c7981 */ /* 0x000ee8000c1e9500 */
[----:B------:R-:W4:Y:S04]  /*0a50*/  LDG.E.U16 R22, [R14.64+0x2] ;  /* 0x000002040e167981 */ /* 0x000f28000c1e1500 */
[----:B------:R-:W5:Y:S01]  /*0a60*/  LDG.E.U16 R21, [R14.64] ;  /* 0x000000040e157981 */ /* 0x000f62000c1e1500 */
[----:B------:R-:W-:-:S04]  /*0a70*/  IADD3 R0, R0, c[0x0][0x0], RZ ;  /* 0x0000000000007a10 */ /* 0x000fc80007ffe0ff */
[----:B------:R-:W-:Y:S01]  /*0a80*/  ISETP.GE.AND P1, PT, R0, R19, PT ;  /* 0x000000130000720c */ /* 0x000fe20003f26270 */
[----:B--2---:R-:W-:Y:S02]  /*0a90*/  HADD2.F32 R24, -RZ, R10.H0_H0 ;  /* 0x2000000aff187230 */ /* 0x004fe40000004100 */
[----:B---3--:R-:W-:Y:S02]  /*0aa0*/  HADD2.F32 R26, -RZ, R12.H0_H0 ;  /* 0x2000000cff1a7230 */ /* 0x008fe40000004100 */
[----:B----4-:R-:W-:Y:S02]  /*0ab0*/  HADD2.F32 R23, -RZ, R22.H0_H0 ;  /* 0x20000016ff177230 */ /* 0x010fe40000004100 */
[----:B-----5:R-:W-:-:S03]  /*0ac0*/  HADD2.F32 R21, -RZ, R21.H0_H0 ;  /* 0x20000015ff157230 */ /* 0x020fc60000004100 */
[-C--:B------:R-:W-:Y:S02]  /*0ad0*/  FMUL.FTZ R25, R23, R26.reuse ;  /* 0x0000001a17197220 */ /* 0x080fe40000410000 */
[----:B------:R-:W-:Y:S02]  /*0ae0*/  FMUL.FTZ R23, R24, R23 ;  /* 0x0000001718177220 */ /* 0x000fe40000410000 */
[C---:B------:R-:W-:Y:S02]  /*0af0*/  FMUL.FTZ R26, R21.reuse, R26 ;  /* 0x0000001a151a7220 */ /* 0x040fe40000410000 */
        /* <DEDUP_REMOVED lines=14> */
[----:B------:R-:W-:Y:S05]  /*0be0*/  EXIT ;  /* 0x000000000000794d */ /* 0x000fea0003800000 */
.L_x_14:
        /* <DEDUP_REMOVED lines=9> */
.L_x_32:


//--------------------- .text._ZN4vllm23rotary_embedding_kernelIN3c104HalfELb1EEEvPKlPT_S6_PKS5_illliii --------------------------
	.section	.text._ZN4vllm23rotary_embedding_kernelIN3c104HalfELb1EEEvPKlPT_S6_PKS5_illliii,"ax",@progbits
	.sectioninfo	@"SHI_REGISTERS=27"
	.align	128
        .global         _ZN4vllm23rotary_embedding_kernelIN3c104HalfELb1EEEvPKlPT_S6_PKS5_illliii
        .type           _ZN4vllm23rotary_embedding_kernelIN3c104HalfELb1EEEvPKlPT_S6_PKS5_illliii,@function
        .size           _ZN4vllm23rotary_embedding_kernelIN3c104HalfELb1EEEvPKlPT_S6_PKS5_illliii,(.L_x_33 - _ZN4vllm23rotary_embedding_kernelIN3c104HalfELb1EEEvPKlPT_S6_PKS5_illliii)
        .other          _ZN4vllm23rotary_embedding_kernelIN3c104HalfELb1EEEvPKlPT_S6_PKS5_illliii,@"STO_CUDA_ENTRY STV_DEFAULT"
_ZN4vllm23rotary_embedding_kernelIN3c104HalfELb1EEEvPKlPT_S6_PKS5_illliii:
.text._ZN4vllm23rotary_embedding_kernelIN3c104HalfELb1EEEvPKlPT_S6_PKS5_illliii:
        /* <DEDUP_REMOVED lines=43> */
.L_x_17:
        /* <DEDUP_REMOVED lines=47> */
[----:B------:R-:W-:Y:S01]  /*05a0*/  ISETP.GE.AND P2, PT, R18, UR9, PT ;  /* 0x0000000912007c0c */ /* 0x000fe2000bf46270 */
[----:B--2---:R-:W-:Y:S02]  /*05b0*/  HADD2.F32 R22, -RZ, R2.H0_H0 ;  /* 0x20000002ff167230 */ /* 0x004fe40000004100 */
[----:B---3--:R-:W-:Y:S02]  /*05c0*/  HADD2.F32 R24, -RZ, R6.H0_H0 ;  /* 0x20000006ff187230 */ /* 0x008fe40000004100 */
[----:B----4-:R-:W-:Y:S02]  /*05d0*/  HADD2.F32 R21, -RZ, R20.H0_H0 ;  /* 0x20000014ff157230 */ /* 0x010fe40000004100 */
[----:B-----5:R-:W-:-:S03]  /*05e0*/  HADD2.F32 R19, -RZ, R19.H0_H0 ;  /* 0x20000013ff137230 */ /* 0x020fc60000004100 */
[----:B------:R-:W-:Y:S02]  /*05f0*/  FMUL.FTZ R23, R21, R24 ;  /* 0x0000001815177220 */ /* 0x000fe40000410000 */
[----:B------:R-:W-:Y:S02]  /*0600*/  FMUL.FTZ R21, R22, R21 ;  /* 0x0000001516157220 */ /* 0x000fe40000410000 */
[C---:B------:R-:W-:Y:S02]  /*0610*/  FMUL.FTZ R20, R19.reuse, R22 ;  /* 0x0000001613147220 */ /* 0x040fe40000410000 */
[----:B------:R-:W-:-:S03]  /*0620*/  FMUL.FTZ R24, R19, R24 ;  /* 0x0000001813187220 */ /* 0x000fc60000410000 */
[----:B------:R-:W-:Y:S02]  /*0630*/  F2FP.PACK_AB R20, R23, R20 ;  /* 0x000000141714723e */ /* 0x000fe400000000ff */
[----:B------:R-:W-:-:S03]  /*0640*/  F2FP.PACK_AB R21, R24, R21 ;  /* 0x000000151815723e */ /* 0x000fc600000000ff */
[--C-:B------:R-:W-:Y:S02]  /*0650*/  HADD2.F32 R2, -RZ, R20.reuse.H0_H0 ;  /* 0x20000014ff027230 */ /* 0x100fe40000004100 */
[----:B------:R-:W-:Y:S02]  /*0660*/  HADD2.F32 R3, -RZ, R20.H1_H1 ;  /* 0x30000014ff037230 */ /* 0x000fe40000004100 */
[--C-:B------:R-:W-:Y:S02]  /*0670*/  HADD2.F32 R6, -RZ, R21.reuse.H0_H0 ;  /* 0x20000015ff067230 */ /* 0x100fe40000004100 */
[----:B------:R-:W-:Y:S01]  /*0680*/  HADD2.F32 R21, -RZ, R21.H1_H1 ;  /* 0x30000015ff157230 */ /* 0x000fe20000004100 */
[----:B------:R-:W-:-:S04]  /*0690*/  FADD.FTZ R2, R2, -R3 ;  /* 0x8000000302027221 */ /* 0x000fc80000010000 */
[----:B------:R-:W-:Y:S01]  /*06a0*/  FADD.FTZ R6, R6, R21 ;  /* 0x0000001506067221 */ /* 0x000fe20000010000 */
[----:B------:R-:W-:-:S04]  /*06b0*/  F2FP.PACK_AB R2, RZ, R2 ;  /* 0x00000002ff02723e */ /* 0x000fc800000000ff */
[----:B------:R-:W-:Y:S01]  /*06c0*/  F2FP.PACK_AB R6, RZ, R6 ;  /* 0x00000006ff06723e */ /* 0x000fe200000000ff */
[----:B------:R0:W-:Y:S04]  /*06d0*/  STG.E.U16 [R8.64], R2 ;  /* 0x0000000208007986 */ /* 0x0001e8000c10150c */
[----:B------:R0:W-:Y:S01]  /*06e0*/  STG.E.U16 [R10.64], R6 ;  /* 0x000000060a007986 */ /* 0x0001e2000c10150c */
[----:B------:R-:W-:Y:S05]  /*06f0*/  @!P2 BRA `(.L_x_17) ;  /* 0xfffffbb00000a947 */ /* 0x000fea000383ffff */
.L_x_16:
[----:B------:R-:W-:Y:S05]  /*0700*/  BSYNC B0 ;  /* 0x0000000000007941 */ /* 0x000fea0003800000 */
.L_x_15:
        /* <DEDUP_REMOVED lines=20> */
.L_x_18:
        /* <DEDUP_REMOVED lines=53> */
[-C--:B------:R-:W-:Y:S02]  /*0ba0*/  FMUL.FTZ R20, R18, R21.reuse ;  /* 0x0000001512147220 */ /* 0x080fe40000410000 */
[----:B------:R-:W-:Y:S02]  /*0bb0*/  FMUL.FTZ R21, R16, R21 ;  /* 0x0000001510157220 */ /* 0x000fe40000410000 */
[----:B------:R-:W-:Y:S01]  /*0bc0*/  FMUL.FTZ R18, R19, R18 ;  /* 0x0000001213127220 */ /* 0x000fe20000410000 */
[----:B------:R-:W-:-:S04]  /*0bd0*/  F2FP.PACK_AB R17, R20, R17 ;  /* 0x000000111411723e */ /* 0x000fc800000000ff */
[----:B------:R-:W-:Y:S01]  /*0be0*/  F2FP.PACK_AB R18, R21, R18 ;  /* 0x000000121512723e */ /* 0x000fe200000000ff */
        /* <DEDUP_REMOVED lines=11> */
[----:B------:R-:W-:Y:S05]  /*0ca0*/  EXIT ;  /* 0x000000000000794d */ /* 0x000fea0003800000 */
.L_x_19:
        /* <DEDUP_REMOVED lines=13> */
.L_x_33:


//--------------------- .text._ZN4vllm23rotary_embedding_kernelIfLb0EEEvPKlPT_S4_PKS3_illliii --------------------------
	.section	.text._ZN4vllm23rotary_embedding_kernelIfLb0EEEvPKlPT_S4_PKS3_illliii,"ax",@progbits
	.sectioninfo	@"SHI_REGISTERS=31"
	.align	128
        .global         _ZN4vllm23rotary_embedding_kernelIfLb0EEEvPKlPT_S4_PKS3_illliii
        .type           _ZN4vllm23rotary_embedding_kernelIfLb0EEEvPKlPT_S4_PKS3_illliii,@function
        .size           _ZN4vllm23rotary_embedding_kernelIfLb0EEEvPKlPT_S4_PKS3_illliii,(.L_x_34 - _ZN4vllm23rotary_embedding_kernelIfLb0EEEvPKlPT_S4_PKS3_illliii)
        .other          _ZN4vllm23rotary_embedding_kernelIfLb0EEEvPKlPT_S4_PKS3_illliii,@"STO_CUDA_ENTRY STV_DEFAULT"
_ZN4vllm23rotary_embedding_kernelIfLb0EEEvPKlPT_S4_PKS3_illliii:
.text._ZN4vllm23rotary_embedding_kernelIfLb0EEEvPKlPT_S4_PKS3_illliii:
        /* <DEDUP_REMOVED lines=40> */
.L_x_22:
[----:B------:R-:W-:Y:S02]  /*0280*/  IABS R10, R5 ;  /* 0x00000005000a7213 */ /* 0x000fe40000000000 */
        /* <DEDUP_REMOVED lines=14> */
[----:B0-----:R-:W-:Y:S01]  /*0370*/  SEL R15, R22, R10, !P1 ;  /* 0x0000000a160f7207 */ /* 0x001fe20004800000 */
        /* <DEDUP_REMOVED lines=20> */
[----:B------:R-:W2:Y:S01]  /*04c0*/  LDG.E.CONSTANT R10, [R10.64] ;  /* 0x000000040a0a7981 */ /* 0x000ea2000c1e9900 */
[----:B------:R-:W-:Y:S02]  /*04d0*/  LEA.HI.X R13, R13, c[0x0][0x17c], R28, 0x2, P3 ;  /* 0x00005f000d0d7a11 */ /* 0x000fe400018f141c */
[----:B------:R-:W-:-:S03]  /*04e0*/  LEA.HI.X R15, R15, c[0x0][0x16c], R26, 0x2, P2 ;  /* 0x00005b000f0f7a11 */ /* 0x000fc600010f141a */
[----:B------:R-:W3:Y:S04]  /*04f0*/  LDG.E.CONSTANT R12, [R12.64] ;  /* 0x000000040c0c7981 */ /* 0x000ee8000c1e9900 */
[----:B------:R-:W3:Y:S04]  /*0500*/  LDG.E R25, [R14.64+0x4] ;  /* 0x000004040e197981 */ /* 0x000ee8000c1e1900 */
[----:B------:R-:W4:Y:S01]  /*0510*/  LDG.E R23, [R14.64] ;  /* 0x000000040e177981 */ /* 0x000f22000c1e1900 */
[----:B------:R-:W-:-:S04]  /*0520*/  IADD3 R24, R24, c[0x0][0x0], RZ ;  /* 0x0000000018187a10 */ /* 0x000fc80007ffe0ff */
[----:B------:R-:W-:Y:S01]  /*0530*/  ISETP.GE.AND P2, PT, R24, R19, PT ;  /* 0x000000131800720c */ /* 0x000fe20003f46270 */
[-C--:B---3--:R-:W-:Y:S02]  /*0540*/  FMUL.FTZ R26, R12, R25.reuse ;  /* 0x000000190c1a7220 */ /* 0x088fe40000410000 */
[C---:B--2---:R-:W-:Y:S02]  /*0550*/  FMUL.FTZ R27, R10.reuse, R25 ;  /* 0x000000190a1b7220 */ /* 0x044fe40000410000 */
[-C--:B----4-:R-:W-:Y:S02]  /*0560*/  FFMA.FTZ R25, R10, R23.reuse, -R26 ;  /* 0x000000170a197223 */ /* 0x090fe4000001081a */
[----:B------:R-:W-:-:S03]  /*0570*/  FFMA.FTZ R27, R12, R23, R27 ;  /* 0x000000170c1b7223 */ /* 0x000fc6000001001b */
[----:B------:R0:W-:Y:S04]  /*0580*/  STG.E [R14.64], R25 ;  /* 0x000000190e007986 */ /* 0x0001e8000c101904 */
[----:B------:R0:W-:Y:S01]  /*0590*/  STG.E [R14.64+0x4], R27 ;  /* 0x0000041b0e007986 */ /* 0x0001e2000c101904 */
[----:B------:R-:W-:Y:S05]  /*05a0*/  @!P2 BRA `(.L_x_22) ;  /* 0xfffffcd00000a947 */ /* 0x000fea000383ffff */
.L_x_21:
[----:B------:R-:W-:Y:S05]  /*05b0*/  BSYNC B0 ;  /* 0x0000000000007941 */ /* 0x000fea0003800000 */
.L_x_20:
[----:B------:R-:W-:Y:S05]  /*05c0*/  @!P0 EXIT ;  /* 0x000000000000894d */ /* 0x000fea0003800000 */
[----:B0-----:R-:W-:-:S05]  /*05d0*/  IMAD R15, R5, c[0x0][0x1a4], RZ ;  /* 0x00006900050f7a24 */ /* 0x001fca00078e02ff */
[----:B------:R-:W-:-:S13]  /*05e0*/  ISETP.GE.AND P0, PT, R0, R15, PT ;  /* 0x0000000f0000720c */ /* 0x000fda0003f06270 */
[----:B------:R-:W-:Y:S05]  /*05f0*/  @P0 EXIT ;  /* 0x000000000000094d */ /* 0x000fea0003800000 */
[-C--:B------:R-:W-:Y:S01]  /*0600*/  IABS R14, R5.reuse ;  /* 0x00000005000e7213 */ /* 0x080fe20000000000 */
[----:B------:R-:W-:Y:S01]  /*0610*/  IMAD R17, R17, c[0x0][0x190], RZ ;  /* 0x0000640011117a24 */ /* 0x000fe200078e02ff */
[----:B------:R-:W-:Y:S01]  /*0620*/  ISETP.NE.AND P0, PT, R5, RZ, PT ;  /* 0x000000ff0500720c */ /* 0x000fe20003f05270 */
[----:B------:R-:W-:Y:S01]  /*0630*/  IMAD.MOV.U32 R20, RZ, RZ, RZ ;  /* 0x000000ffff147224 */ /* 0x000fe200078e00ff */
[----:B------:R-:W0:Y:S01]  /*0640*/  I2F.RP R8, R14 ;  /* 0x0000000e00087306 */ /* 0x000e220000209400 */
[C---:B------:R-:W-:Y:S01]  /*0650*/  IMAD R19, R16.reuse, c[0x0][0x194], R17 ;  /* 0x0000650010137a24 */ /* 0x040fe200078e0211 */
[----:B------:R-:W-:Y:S01]  /*0660*/  LOP3.LUT R18, RZ, R5, RZ, 0x33, !PT ;  /* 0x00000005ff127212 */ /* 0x000fe200078e33ff */
[----:B------:R-:W-:-:S04]  /*0670*/  IMAD.WIDE.U32 R16, R16, c[0x0][0x190], RZ ;  /* 0x0000640010107a25 */ /* 0x000fc800078e00ff */
[----:B------:R-:W-:Y:S01]  /*0680*/  IMAD.IADD R19, R17, 0x1, R19 ;  /* 0x0000000111137824 */ /* 0x000fe200078e0213 */
[----:B0-----:R-:W0:Y:S02]  /*0690*/  MUFU.RCP R8, R8 ;  /* 0x0000000800087308 */ /* 0x001e240000001000 */
[----:B0-----:R-:W-:-:S06]  /*06a0*/  IADD3 R21, R8, 0xffffffe, RZ ;  /* 0x0ffffffe08157810 */ /* 0x001fcc0007ffe0ff */
[----:B------:R-:W0:Y:S02]  /*06b0*/  F2I.FTZ.U32.TRUNC.NTZ R21, R21 ;  /* 0x0000001500157305 */ /* 0x000e24000021f000 */
[----:B0-----:R-:W-:-:S04]  /*06c0*/  IMAD.MOV R9, RZ, RZ, -R21 ;  /* 0x000000ffff097224 */ /* 0x001fc800078e0a15 */
[----:B------:R-:W-:-:S04]  /*06d0*/  IMAD R9, R9, R14, RZ ;  /* 0x0000000e09097224 */ /* 0x000fc800078e02ff */
[----:B------:R-:W-:-:S04]  /*06e0*/  IMAD.HI.U32 R20, R21, R9, R20 ;  /* 0x0000000915147227 */ /* 0x000fc800078e0014 */
.L_x_23:
        /* <DEDUP_REMOVED lines=17> */
[----:B0-----:R-:W-:-:S04]  /*0800*/  IMAD.MOV R13, RZ, RZ, -R11 ;  /* 0x000000ffff0d7224 */ /* 0x001fc800078e0a0b */
        /* <DEDUP_REMOVED lines=8> */
[C---:B------:R-:W-:Y:S02]  /*0890*/  IADD3 R11, P1, R13.reuse, R2, RZ ;  /* 0x000000020d0b7210 */ /* 0x040fe40007f3e0ff */
[----:B------:R-:W-:Y:S02]  /*08a0*/  IADD3 R13, P2, R13, R4, RZ ;  /* 0x000000040d0d7210 */ /* 0x000fe40007f5e0ff */
[----:B------:R-:W-:Y:S01]  /*08b0*/  IADD3 R21, P3, R21, R8, RZ ;  /* 0x0000000815157210 */ /* 0x000fe20007f7e0ff */
[C---:B------:R-:W-:Y:S01]  /*08c0*/  IMAD.X R22, R24.reuse, 0x1, R6, P1 ;  /* 0x0000000118167824 */ /* 0x040fe200008e0606 */
[----:B------:R-:W-:Y:S01]  /*08d0*/  LEA R8, P1, R11, c[0x0][0x178], 0x2 ;  /* 0x00005e000b087a11 */ /* 0x000fe200078210ff */
[----:B------:R-:W-:Y:S01]  /*08e0*/  IMAD.X R24, R24, 0x1, R7, P2 ;  /* 0x0000000118187824 */ /* 0x000fe200010e0607 */
[----:B------:R-:W-:-:S02]  /*08f0*/  IADD3.X R26, R23, R9, R10, P3, !PT ;  /* 0x00000009171a7210 */ /* 0x000fc40001ffe40a */
[----:B------:R-:W-:Y:S02]  /*0900*/  LEA R10, P2, R13, c[0x0][0x178], 0x2 ;  /* 0x00005e000d0a7a11 */ /* 0x000fe400078410ff */
[----:B------:R-:W-:Y:S02]  /*0910*/  LEA R12, P3, R21, c[0x0][0x170], 0x2 ;  /* 0x00005c00150c7a11 */ /* 0x000fe400078610ff */
[----:B------:R-:W-:Y:S02]  /*0920*/  LEA.HI.X R9, R11, c[0x0][0x17c], R22, 0x2, P1 ;  /* 0x00005f000b097a11 */ /* 0x000fe400008f1416 */
[----:B------:R-:W-:Y:S02]  /*0930*/  LEA.HI.X R11, R13, c[0x0][0x17c], R24, 0x2, P2 ;  /* 0x00005f000d0b7a11 */ /* 0x000fe400010f1418 */
[----:B------:R-:W-:Y:S01]  /*0940*/  LEA.HI.X R13, R21, c[0x0][0x174], R26, 0x2, P3 ;  /* 0x00005d00150d7a11 */ /* 0x000fe200018f141a */
[----:B------:R-:W2:Y:S04]  /*0950*/  LDG.E.CONSTANT R8, [R8.64] ;  /* 0x0000000408087981 */ /* 0x000ea8000c1e9900 */
        /* <DEDUP_REMOVED lines=12> */
[----:B------:R-:W-:Y:S05]  /*0a20*/  EXIT ;  /* 0x000000000000794d */ /* 0x000fea0003800000 */
.L_x_24:
        /* <DEDUP_REMOVED lines=13> */
.L_x_34:


//--------------------- .text._ZN4vllm23rotary_embedding_kernelIfLb1EEEvPKlPT_S4_PKS3_illliii --------------------------
	.section	.text._ZN4vllm23rotary_embedding_kernelIfLb1EEEvPKlPT_S4_PKS3_illliii,"ax",@progbits
	.sectioninfo	@"SHI_REGISTERS=27"
	.align	128
        .global         _ZN4vllm23rotary_embedding_kernelIfLb1EEEvPKlPT_S4_PKS3_illliii
        .type           _ZN4vllm23rotary_embedding_kernelIfLb1EEEvPKlPT_S4_PKS3_illliii,@function
        .size           _ZN4vllm23rotary_embedding_kernelIfLb1EEEvPKlPT_S4_PKS3_illliii,(.L_x_35 - _ZN4vllm23rotary_embedding_kernelIfLb1EEEvPKlPT_S4_PKS3_illliii)
        .other          _ZN4vllm23rotary_embedding_kernelIfLb1EEEvPKlPT_S4_PKS3_illliii,@"STO_CUDA_ENTRY STV_DEFAULT"
_ZN4vllm23rotary_embedding_kernelIfLb1EEEvPKlPT_S4_PKS3_illliii:
.text._ZN4vllm23rotary_embedding_kernelIfLb1EEEvPKlPT_S4_PKS3_illliii:
        /* <DEDUP_REMOVED lines=43> */
.L_x_27:
[----:B------:R-:W-:Y:S02]  /*02b0*/  IABS R2, UR8 ;  /* 0x0000000800027c13 */ /* 0x000fe40008000000 */
        /* <DEDUP_REMOVED lines=14> */
[----:B0-----:R-:W-:-:S04]  /*03a0*/  SEL R9, R16, R2, !P1 ;  /* 0x0000000210097207 */ /* 0x001fc80004800000 */
        /* <DEDUP_REMOVED lines=14> */
[----:B------:R-:W-:Y:S02]  /*0490*/  IADD3 R19, P2, R19, UR6, RZ ;  /* 0x0000000613137c10 */ /* 0x000fe4000ff5e0ff */
[----:B------:R-:W-:Y:S01]  /*04a0*/  LEA.HI.X.SX32 R20, R21, R22, 0x1, P5 ;  /* 0x0000001615147211 */ /* 0x000fe200028f0eff */
[C---:B------:R-:W-:Y:S01]  /*04b0*/  IMAD.X R22, R8.reuse, 0x1, R22, P4 ;  /* 0x0000000108167824 */ /* 0x040fe200020e0616 */
[----:B------:R-:W-:Y:S02]  /*04c0*/  LEA R2, P3, R3, c[0x0][0x178], 0x2 ;  /* 0x00005e0003027a11 */ /* 0x000fe400078610ff */
[----:B------:R-:W-:Y:S02]  /*04d0*/  IADD3.X R24, R8, UR5, RZ, P2, !PT ;  /* 0x0000000508187c10 */ /* 0x000fe400097fe4ff */
[----:B------:R-:W-:Y:S02]  /*04e0*/  LEA R8, P4, R9, c[0x0][0x168], 0x2 ;  /* 0x00005a0009087a11 */ /* 0x000fe400078810ff */
[----:B------:R-:W-:-:S02]  /*04f0*/  LEA R6, P2, R19, c[0x0][0x178], 0x2 ;  /* 0x00005e0013067a11 */ /* 0x000fc400078410ff */
[----:B------:R-:W-:Y:S02]  /*0500*/  LEA.HI.X R3, R3, c[0x0][0x17c], R10, 0x2, P3 ;  /* 0x00005f0003037a11 */ /* 0x000fe400018f140a */
[----:B------:R-:W-:Y:S02]  /*0510*/  LEA R10, P3, R11, c[0x0][0x168], 0x2 ;  /* 0x00005a000b0a7a11 */ /* 0x000fe400078610ff */
[----:B------:R-:W-:Y:S01]  /*0520*/  LEA.HI.X R9, R9, c[0x0][0x16c], R20, 0x2, P4 ;  /* 0x00005b0009097a11 */ /* 0x000fe200020f1414 */
[----:B------:R-:W2:Y:S01]  /*0530*/  LDG.E.CONSTANT R2, [R2.64] ;  /* 0x0000000c02027981 */ /* 0x000ea2000c1e9900 */
[----:B------:R-:W-:Y:S02]  /*0540*/  LEA.HI.X R7, R19, c[0x0][0x17c], R24, 0x2, P2 ;  /* 0x00005f0013077a11 */ /* 0x000fe400010f1418 */
[----:B------:R-:W-:Y:S01]  /*0550*/  LEA.HI.X R11, R11, c[0x0][0x16c], R22, 0x2, P3 ;  /* 0x00005b000b0b7a11 */ /* 0x000fe200018f1416 */
[----:B------:R-:W2:Y:S04]  /*0560*/  LDG.E R21, [R8.64] ;  /* 0x0000000c08157981 */ /* 0x000ea8000c1e1900 */
[----:B------:R-:W3:Y:S04]  /*0570*/  LDG.E.CONSTANT R6, [R6.64] ;  /* 0x0000000c06067981 */ /* 0x000ee8000c1e9900 */
[----:B------:R-:W4:Y:S01]  /*0580*/  LDG.E R19, [R10.64] ;  /* 0x0000000c0a137981 */ /* 0x000f22000c1e1900 */
[----:B------:R-:W-:-:S04]  /*0590*/  IADD3 R18, R18, c[0x0][0x0], RZ ;  /* 0x0000000012127a10 */ /* 0x000fc80007ffe0ff */
[----:B------:R-:W-:Y:S01]  /*05a0*/  ISETP.GE.AND P2, PT, R18, UR9, PT ;  /* 0x0000000912007c0c */ /* 0x000fe2000bf46270 */
[-C--:B--2---:R-:W-:Y:S02]  /*05b0*/  FMUL.FTZ R20, R2, R21.reuse ;  /* 0x0000001502147220 */ /* 0x084fe40000410000 */
[C---:B---3--:R-:W-:Y:S02]  /*05c0*/  FMUL.FTZ R22, R6.reuse, R21 ;  /* 0x0000001506167220 */ /* 0x048fe40000410000 */
[-C--:B----4-:R-:W-:Y:S02]  /*05d0*/  FFMA.FTZ R21, R6, R19.reuse, -R20 ;  /* 0x0000001306157223 */ /* 0x090fe40000010814 */
[----:B------:R-:W-:-:S03]  /*05e0*/  FFMA.FTZ R19, R2, R19, R22 ;  /* 0x0000001302137223 */ /* 0x000fc60000010016 */
[----:B------:R0:W-:Y:S04]  /*05f0*/  STG.E [R10.64], R21 ;  /* 0x000000150a007986 */ /* 0x0001e8000c10190c */
[----:B------:R0:W-:Y:S01]  /*0600*/  STG.E [R8.64], R19 ;  /* 0x0000001308007986 */ /* 0x0001e2000c10190c */
[----:B------:R-:W-:Y:S05]  /*0610*/  @!P2 BRA `(.L_x_27) ;  /* 0xfffffc900000a947 */ /* 0x000fea000383ffff */
.L_x_26:
[----:B------:R-:W-:Y:S05]  /*0620*/  BSYNC B0 ;  /* 0x0000000000007941 */ /* 0x000fea0003800000 */
.L_x_25:
[----:B------:R-:W-:Y:S05]  /*0630*/  @!P0 EXIT ;  /* 0x000000000000894d */ /* 0x000fea0003800000 */
[----:B------:R-:W-:Y:S02]  /*0640*/  ULDC UR4, c[0x0][0x1a4] ;  /* 0x0000690000047ab9 */ /* 0x000fe40000000800 */
[----:B------:R-:W-:-:S06]  /*0650*/  UIMAD UR4, UR8, UR4, URZ ;  /* 0x00000004080472a4 */ /* 0x000fcc000f8e023f */
[----:B------:R-:W-:-:S13]  /*0660*/  ISETP.GE.AND P0, PT, R0, UR4, PT ;  /* 0x0000000400007c0c */ /* 0x000fda000bf06270 */
[----:B------:R-:W-:Y:S05]  /*0670*/  @P0 EXIT ;  /* 0x000000000000094d */ /* 0x000fea0003800000 */
[----:B------:R-:W-:Y:S01]  /*0680*/  IABS R2, UR8 ;  /* 0x0000000800027c13 */ /* 0x000fe20008000000 */
[----:B------:R-:W-:Y:S01]  /*0690*/  IMAD R13, R13, c[0x0][0x190], RZ ;  /* 0x000064000d0d7a24 */ /* 0x000fe200078e02ff */
[----:B------:R-:W-:Y:S01]  /*06a0*/  ISETP.NE.AND P0, PT, RZ, UR8, PT ;  /* 0x00000008ff007c0c */ /* 0x000fe2000bf05270 */
[----:B------:R-:W-:Y:S01]  /*06b0*/  IMAD.MOV.U32 R4, RZ, RZ, RZ ;  /* 0x000000ffff047224 */ /* 0x000fe200078e00ff */
[----:B------:R-:W1:Y:S01]  /*06c0*/  I2F.RP R6, R2 ;  /* 0x0000000200067306 */ /* 0x000e620000209400 */
[C---:B------:R-:W-:Y:S02]  /*06d0*/  IMAD R3, R12.reuse, c[0x0][0x194], R13 ;  /* 0x000065000c037a24 */ /* 0x040fe400078e020d */
[----:B------:R-:W-:-:S04]  /*06e0*/  IMAD.WIDE.U32 R12, R12, c[0x0][0x190], RZ ;  /* 0x000064000c0c7a25 */ /* 0x000fc800078e00ff */
[----:B------:R-:W-:Y:S01]  /*06f0*/  IMAD.IADD R3, R13, 0x1, R3 ;  /* 0x000000010d037824 */ /* 0x000fe200078e0203 */
[----:B-1----:R-:W1:Y:S02]  /*0700*/  MUFU.RCP R6, R6 ;  /* 0x0000000600067308 */ /* 0x002e640000001000 */
[----:B-1----:R-:W-:-:S06]  /*0710*/  IADD3 R7, R6, 0xffffffe, RZ ;  /* 0x0ffffffe06077810 */ /* 0x002fcc0007ffe0ff */
[----:B------:R-:W1:Y:S02]  /*0720*/  F2I.FTZ.U32.TRUNC.NTZ R5, R7 ;  /* 0x0000000700057305 */ /* 0x000e64000021f000 */
[----:B01----:R-:W-:-:S04]  /*0730*/  IMAD.MOV R9, RZ, RZ, -R5 ;  /* 0x000000ffff097224 */ /* 0x003fc800078e0a05 */
[----:B------:R-:W-:-:S04]  /*0740*/  IMAD R9, R9, R2, RZ ;  /* 0x0000000209097224 */ /* 0x000fc800078e02ff */
[----:B------:R-:W-:Y:S01]  /*0750*/  IMAD.HI.U32 R4, R5, R9, R4 ;  /* 0x0000000905047227 */ /* 0x000fe200078e0004 */
[----:B------:R-:W-:-:S03]  /*0760*/  LOP3.LUT R5, RZ, UR8, RZ, 0x33, !PT ;  /* 0x00000008ff057c12 */ /* 0x000fc6000f8e33ff */
.L_x_28:
        /* <DEDUP_REMOVED lines=30> */
[----:B------:R-:W-:Y:S02]  /*0950*/  IADD3 R19, P1, R11, UR6, RZ ;  /* 0x000000060b137c10 */ /* 0x000fe4000ff3e0ff */
[----:B------:R-:W-:Y:S02]  /*0960*/  LEA R10, P2, R14, c[0x0][0x178], 0x2 ;  /* 0x00005e000e0a7a11 */ /* 0x000fe400078410ff */
[----:B------:R-:W-:Y:S01]  /*0970*/  LEA.HI.X.SX32 R16, R9, R18, 0x1, P4 ;  /* 0x0000001209107211 */ /* 0x000fe200020f0eff */
[C---:B------:R-:W-:Y:S01]  /*0980*/  IMAD.X R18, R8.reuse, 0x1, R18, P3 ;  /* 0x0000000108127824 */ /* 0x040fe200018e0612 */
[----:B------:R-:W-:-:S02]  /*0990*/  IADD3.X R20, R8, UR5, RZ, P1, !PT ;  /* 0x0000000508147c10 */ /* 0x000fc40008ffe4ff */
[----:B------:R-:W-:Y:S02]  /*09a0*/  LEA.HI.X R11, R14, c[0x0][0x17c], R15, 0x2, P2 ;  /* 0x00005f000e0b7a11 */ /* 0x000fe400010f140f */
[----:B------:R-:W-:Y:S02]  /*09b0*/  LEA R8, P3, R7, c[0x0][0x170], 0x2 ;  /* 0x00005c0007087a11 */ /* 0x000fe400078610ff */
[----:B------:R-:W-:Y:S01]  /*09c0*/  LEA R14, P1, R19, c[0x0][0x178], 0x2 ;  /* 0x00005e00130e7a11 */ /* 0x000fe200078210ff */
[----:B------:R-:W2:Y:S01]  /*09d0*/  LDG.E.CONSTANT R10, [R10.64] ;  /* 0x0000000c0a0a7981 */ /* 0x000ea2000c1e9900 */
[----:B------:R-:W-:Y:S02]  /*09e0*/  LEA R6, P2, R17, c[0x0][0x170], 0x2 ;  /* 0x00005c0011067a11 */ /* 0x000fe400078410ff */
[----:B------:R-:W-:Y:S02]  /*09f0*/  LEA.HI.X R9, R7, c[0x0][0x174], R16, 0x2, P3 ;  /* 0x00005d0007097a11 */ /* 0x000fe400018f1410 */
[----:B------:R-:W-:-:S02]  /*0a00*/  LEA.HI.X R15, R19, c[0x0][0x17c], R20, 0x2, P1 ;  /* 0x00005f00130f7a11 */ /* 0x000fc400008f1414 */
        /* <DEDUP_REMOVED lines=13> */
[----:B------:R-:W-:Y:S05]  /*0ae0*/  EXIT ;  /* 0x000000000000794d */ /* 0x000fea0003800000 */
.L_x_29:
        /* <DEDUP_REMOVED lines=9> */
.L_x_35:


//--------------------- .nv.global                --------------------------
	.section	.nv.global,"aw",@nobits
.nv.global:
	.type		_ZN54_INTERNAL_00d936ef_23_pos_encoding_kernels_cu_19a63b674cuda3std3__48in_placeE,@object
	.size		_ZN54_INTERNAL_00d936ef_23_pos_encoding_kernels_cu_19a63b674cuda3std3__48in_placeE,(_ZN54_INTERNAL_00d936ef_23_pos_encoding_kernels_cu_19a63b674cuda3std6ranges3__45__cpo8distanceE - _ZN54_INTERNAL_00d936ef_23_pos_encoding_kernels_cu_19a63b674cuda3std3__48in_placeE)
_ZN54_INTERNAL_00d936ef_23_pos_encoding_kernels_cu_19a63b674cuda3std3__48in_placeE:
	.zero		1
	.type		_ZN54_INTERNAL_00d936ef_23_pos_encoding_kernels_cu_19a63b674cuda3std6ranges3__45__cpo8distanceE,@object
	.size		_ZN54_INTERNAL_00d936ef_23_pos_encoding_kernels_cu_19a63b674cuda3std6ranges3__45__cpo8distanceE,(_ZN54_INTERNAL_00d936ef_23_pos_encoding_kernels_cu_19a63b674cuda3std3__45__cpo6cbeginE - _ZN54_INTERNAL_00d936ef_23_pos_encoding_kernels_cu_19a63b674cuda3std6ranges3__45__cpo8distanceE)
_ZN54_INTERNAL_00d936ef_23_pos_encoding_kernels_cu_19a63b674cuda3std6ranges3__45__cpo8distanceE:
	.zero		1
	.type		_ZN54_INTERNAL_00d936ef_23_pos_encoding_kernels_cu_19a63b674cuda3std3__45__cpo6cbeginE,@object
	.size		_ZN54_INTERNAL_00d936ef_23_pos_encoding_kernels_cu_19a63b674cuda3std3__45__cpo6cbeginE,(_ZN54_INTERNAL_00d936ef_23_pos_encoding_kernels_cu_19a63b674cuda3std6ranges3__45__cpo7advanceE - _ZN54_INTERNAL_00d936ef_23_pos_encoding_kernels_cu_19a63b674cuda3std3__45__cpo6cbeginE)
_ZN54_INTERNAL_00d936ef_23_pos_encoding_kernels_cu_19a63b674cuda3std3__45__cpo6cbeginE:
	.zero		1
	.type		_ZN54_INTERNAL_00d936ef_23_pos_encoding_kernels_cu_19a63b674cuda3std6ranges3__45__cpo7advanceE,@object
	.size		_ZN54_INTERNAL_00d936ef_23_pos_encoding_kernels_cu_19a63b674cuda3std6ranges3__45__cpo7advanceE,(_ZN54_INTERNAL_00d936ef_23_pos_encoding_kernels_cu_19a63b674cuda3std3__45__cpo7crbeginE - _ZN54_INTERNAL_00d936ef_23_pos_encoding_kernels_cu_19a63b674cuda3std6ranges3__45__cpo7advanceE)
_ZN54_INTERNAL_00d936ef_23_pos_encoding_kernels_cu_19a63b674cuda3std6ranges3__45__cpo7advanceE:
	.zero		1
	.type		_ZN54_INTERNAL_00d936ef_23_pos_encoding_kernels_cu_19a63b674cuda3std3__45__cpo7crbeginE,@object
	.size		_ZN54_INTERNAL_00d936ef_23_pos_encoding_kernels_cu_19a63b674cuda3std3__45__cpo7crbeginE,(_ZN54_INTERNAL_00d936ef_23_pos_encoding_kernels_cu_19a63b674cuda3std6ranges3__45__cpo4dataE - _ZN54_INTERNAL_00d936ef_23_pos_encoding_kernels_cu_19a63b674cuda3std3__45__cpo7crbeginE)
_ZN54_INTERNAL_00d936ef_23_pos_encoding_kernels_cu_19a63b674cuda3std3__45__cpo7crbeginE:
	.zero		1
	.type		_ZN54_INTERNAL_00d936ef_23_pos_encoding_kernels_cu_19a63b674cuda3std6ranges3__45__cpo4dataE,@object
	.size		_ZN54_INTERNAL_00d936ef_23_pos_encoding_kernels_cu_19a63b674cuda3std6ranges3__45__cpo4dataE,(_ZN54_INTERNAL_00d936ef_23_pos_encoding_kernels_cu_19a63b674cuda3std6ranges3__45__cpo5beginE - _ZN54_INTERNAL_00d936ef_23_pos_encoding_kernels_cu_19a63b674cuda3std6ranges3__45__cpo4dataE)
_ZN54_INTERNAL_00d936ef_23_pos_encoding_kernels_cu_19a63b674cuda3std6ranges3__45__cpo4dataE:
	.zero		1
	.type		_ZN54_INTERNAL_00d936ef_23_pos_encoding_kernels_cu_19a63b674cuda3std6ranges3__45__cpo5beginE,@object
	.size		_ZN54_INTERNAL_00d936ef_23_pos_encoding_kernels_cu_19a63b674cuda3std6ranges3__45__cpo5beginE,(_ZN54_INTERNAL_00d936ef_23_pos_encoding_kernels_cu_19a63b674cuda3std3__456_GLOBAL__N__00d936ef_23_pos_encoding_kernels_cu_19a63b676ignoreE - _ZN54_INTERNAL_00d936ef_23_pos_encoding_kernels_cu_19a63b674cuda3std6ranges3__45__cpo5beginE)
_ZN54_INTERNAL_00d936ef_23_pos_encoding_kernels_cu_19a63b674cuda3std6ranges3__45__cpo5beginE:
	.zero		1
	.type		_ZN54_INTERNAL_00d936ef_23_pos_encoding_kernels_cu_19a63b674cuda3std3__456_GLOBAL__N__00d936ef_23_pos_encoding_kernels_cu_19a63b676ignoreE,@object
	.size		_ZN54_INTERNAL_00d936ef_23_pos_encoding_kernels_cu_19a63b674cuda3std3__456_GLOBAL__N__00d936ef_23_pos_encoding_kernels_cu_19a63b676ignoreE,(_ZN54_INTERNAL_00d936ef_23_pos_encoding_kernels_cu_19a63b674cuda3std6ranges3__45__cpo4sizeE - _ZN54_INTERNAL_00d936ef_23_pos_encoding_kernels_cu_19a63b674cuda3std3__456_GLOBAL__N__00d936ef_23_pos_encoding_kernels_cu_19a63b676ignoreE)
_ZN54_INTERNAL_00d936ef_23_pos_encoding_kernels_cu_19a63b674cuda3std3__456_GLOBAL__N__00d936ef_23_pos_encoding_kernels_cu_19a63b676ignoreE:
	.zero		1
	.type		_ZN54_INTERNAL_00d936ef_23_pos_encoding_kernels_cu_19a63b674cuda3std6ranges3__45__cpo4sizeE,@object
	.size		_ZN54_INTERNAL_00d936ef_23_pos_encoding_kernels_cu_19a63b674cuda3std6ranges3__45__cpo4sizeE,(_ZN54_INTERNAL_00d936ef_23_pos_encoding_kernels_cu_19a63b674cuda3std3__45__cpo5beginE - _ZN54_INTERNAL_00d936ef_23_pos_encoding_kernels_cu_19a63b674cuda3std6ranges3__45__cpo4sizeE)
_ZN54_INTERNAL_00d936ef_23_pos_encoding_kernels_cu_19a63b674cuda3std6ranges3__45__cpo4sizeE:
	.zero		1
	.type		_ZN54_INTERNAL_00d936ef_23_pos_encoding_kernels_cu_19a63b674cuda3std3__45__cpo5beginE,@object
	.size		_ZN54_INTERNAL_00d936ef_23_pos_encoding_kernels_cu_19a63b674cuda3std3__45__cpo5beginE,(_ZN54_INTERNAL_00d936ef_23_pos_encoding_kernels_cu_19a63b674cuda3std6ranges3__45__cpo6cbeginE - _ZN54_INTERNAL_00d936ef_23_pos_encoding_kernels_cu_19a63b674cuda3std3__45__cpo5beginE)
_ZN54_INTERNAL_00d936ef_23_pos_encoding_kernels_cu_19a63b674cuda3std3__45__cpo5beginE:
	.zero		1
	.type		_ZN54_INTERNAL_00d936ef_23_pos_encoding_kernels_cu_19a63b674cuda3std6ranges3__45__cpo6cbeginE,@object
	.size		_ZN54_INTERNAL_00d936ef_23_pos_encoding_kernels_cu_19a63b674cuda3std6ranges3__45__cpo6cbeginE,(_ZN54_INTERNAL_00d936ef_23_pos_encoding_kernels_cu_19a63b674cuda3std3__45__cpo6rbeginE - _ZN54_INTERNAL_00d936ef_23_pos_encoding_kernels_cu_19a63b674cuda3std6ranges3__45__cpo6cbeginE)
_ZN54_INTERNAL_00d936ef_23_pos_encoding_kernels_cu_19a63b674cuda3std6ranges3__45__cpo6cbeginE:
	.zero		1
	.type		_ZN54_INTERNAL_00d936ef_23_pos_encoding_kernels_cu_19a63b674cuda3std3__45__cpo6rbeginE,@object
	.size		_ZN54_INTERNAL_00d936ef_23_pos_encoding_kernels_cu_19a63b674cuda3std3__45__cpo6rbeginE,(_ZN54_INTERNAL_00d936ef_23_pos_encoding_kernels_cu_19a63b674cuda3std6ranges3__45__cpo4nextE - _ZN54_INTERNAL_00d936ef_23_pos_encoding_kernels_cu_19a63b674cuda3std3__45__cpo6rbeginE)
_ZN54_INTERNAL_00d936ef_23_pos_encoding_kernels_cu_19a63b674cuda3std3__45__cpo6rbeginE:
	.zero		1
	.type		_ZN54_INTERNAL_00d936ef_23_pos_encoding_kernels_cu_19a63b674cuda3std6ranges3__45__cpo4nextE,@object
	.size		_ZN54_INTERNAL_00d936ef_23_pos_encoding_kernels_cu_19a63b674cuda3std6ranges3__45__cpo4nextE,(_ZN54_INTERNAL_00d936ef_23_pos_encoding_kernels_cu_19a63b674cuda3std6ranges3__45__cpo4swapE - _ZN54_INTERNAL_00d936ef_23_pos_encoding_kernels_cu_19a63b674cuda3std6ranges3__45__cpo4nextE)
_ZN54_INTERNAL_00d936ef_23_pos_encoding_kernels_cu_19a63b674cuda3std6ranges3__45__cpo4nextE:
	.zero		1
	.type		_ZN54_INTERNAL_00d936ef_23_pos_encoding_kernels_cu_19a63b674cuda3std6ranges3__45__cpo4swapE,@object
	.size		_ZN54_INTERNAL_00d936ef_23_pos_encoding_kernels_cu_19a63b674cuda3std6ranges3__45__cpo4swapE,(_ZN54_INTERNAL_00d936ef_23_pos_encoding_kernels_cu_19a63b674cuda3std3__420unreachable_sentinelE - _ZN54_INTERNAL_00d936ef_23_pos_encoding_kernels_cu_19a63b674cuda3std6ranges3__45__cpo4swapE)
_ZN54_INTERNAL_00d936ef_23_pos_encoding_kernels_cu_19a63b674cuda3std6ranges3__45__cpo4swapE:
	.zero		1
	.type		_ZN54_INTERNAL_00d936ef_23_pos_encoding_kernels_cu_19a63b674cuda3std3__420unreachable_sentinelE,@object
	.size		_ZN54_INTERNAL_00d936ef_23_pos_encoding_kernels_cu_19a63b674cuda3std3__420unreachable_sentinelE,(_ZN54_INTERNAL_00d936ef_23_pos_encoding_kernels_cu_19a63b676thrust23THRUST_300001_SM_800_NS6system6detail10sequential3seqE - _ZN54_INTERNAL_00d936ef_23_pos_encoding_kernels_cu_19a63b674cuda3std3__420unreachable_sentinelE)
_ZN54_INTERNAL_00d936ef_23_pos_encoding_kernels_cu_19a63b674cuda3std3__420unreachable_sentinelE:
	.zero		1
	.type		_ZN54_INTERNAL_00d936ef_23_pos_encoding_kernels_cu_19a63b676thrust23THRUST_300001_SM_800_NS6system6detail10sequential3seqE,@object
	.size		_ZN54_INTERNAL_00d936ef_23_pos_encoding_kernels_cu_19a63b676thrust23THRUST_300001_SM_800_NS6system6detail10sequential3seqE,(_ZN54_INTERNAL_00d936ef_23_pos_encoding_kernels_cu_19a63b674cuda3std3__45__cpo4cendE - _ZN54_INTERNAL_00d936ef_23_pos_encoding_kernels_cu_19a63b676thrust23THRUST_300001_SM_800_NS6system6detail10sequential3seqE)
_ZN54_INTERNAL_00d936ef_23_pos_encoding_kernels_cu_19a63b676thrust23THRUST_300001_SM_800_NS6system6detail10sequential3seqE:
	.zero		1
	.type		_ZN54_INTERNAL_00d936ef_23_pos_encoding_kernels_cu_19a63b674cuda3std3__45__cpo4cendE,@object
	.size		_ZN54_INTERNAL_00d936ef_23_pos_encoding_kernels_cu_19a63b674cuda3std3__45__cpo4cendE,(_ZN54_INTERNAL_00d936ef_23_pos_encoding_kernels_cu_19a63b674cuda3std6ranges3__45__cpo9iter_swapE - _ZN54_INTERNAL_00d936ef_23_pos_encoding_kernels_cu_19a63b674cuda3std3__45__cpo4cendE)
_ZN54_INTERNAL_00d936ef_23_pos_encoding_kernels_cu_19a63b674cuda3std3__45__cpo4cendE:
	.zero		1
	.type		_ZN54_INTERNAL_00d936ef_23_pos_encoding_kernels_cu_19a63b674cuda3std6ranges3__45__cpo9iter_swapE,@object
	.size		_ZN54_INTERNAL_00d936ef_23_pos_encoding_kernels_cu_19a63b674cuda3std6ranges3__45__cpo9iter_swapE,(_ZN54_INTERNAL_00d936ef_23_pos_encoding_kernels_cu_19a63b674cuda3std3__45__cpo5crendE - _ZN54_INTERNAL_00d936ef_23_pos_encoding_kernels_cu_19a63b674cuda3std6ranges3__45__cpo9iter_swapE)
_ZN54_INTERNAL_00d936ef_23_pos_encoding_kernels_cu_19a63b674cuda3std6ranges3__45__cpo9iter_swapE:
	.zero		1
	.type		_ZN54_INTERNAL_00d936ef_23_pos_encoding_kernels_cu_19a63b674cuda3std3__45__cpo5crendE,@object
	.size		_ZN54_INTERNAL_00d936ef_23_pos_encoding_kernels_cu_19a63b674cuda3std3__45__cpo5crendE,(_ZN54_INTERNAL_00d936ef_23_pos_encoding_kernels_cu_19a63b674cuda3std6ranges3__45__cpo5cdataE - _ZN54_INTERNAL_00d936ef_23_pos_encoding_kernels_cu_19a63b674cuda3std3__45__cpo5crendE)
_ZN54_INTERNAL_00d936ef_23_pos_encoding_kernels_cu_19a63b674cuda3std3__45__cpo5crendE:
	.zero		1
	.type		_ZN54_INTERNAL_00d936ef_23_pos_encoding_kernels_cu_19a63b674cuda3std6ranges3__45__cpo5cdataE,@object
	.size		_ZN54_INTERNAL_00d936ef_23_pos_encoding_kernels_cu_19a63b674cuda3std6ranges3__45__cpo5cdataE,(_ZN54_INTERNAL_00d936ef_23_pos_encoding_kernels_cu_19a63b674cuda3std6ranges3__45__cpo3endE - _ZN54_INTERNAL_00d936ef_23_pos_encoding_kernels_cu_19a63b674cuda3std6ranges3__45__cpo5cdataE)
_ZN54_INTERNAL_00d936ef_23_pos_encoding_kernels_cu_19a63b674cuda3std6ranges3__45__cpo5cdataE:
	.zero		1
	.type		_ZN54_INTERNAL_00d936ef_23_pos_encoding_kernels_cu_19a63b674cuda3std6ranges3__45__cpo3endE,@object
	.size		_ZN54_INTERNAL_00d936ef_23_pos_encoding_kernels_cu_19a63b674cuda3std6ranges3__45__cpo3endE,(_ZN54_INTERNAL_00d936ef_23_pos_encoding_kernels_cu_19a63b674cuda3std3__419piecewise_constructE - _ZN54_INTERNAL_00d936ef_23_pos_encoding_kernels_cu_19a63b674cuda3std6ranges3__45__cpo3endE)
_ZN54_INTERNAL_00d936ef_23_pos_encoding_kernels_cu_19a63b674cuda3std6ranges3__45__cpo3endE:
	.zero		1
	.type		_ZN54_INTERNAL_00d936ef_23_pos_encoding_kernels_cu_19a63b674cuda3std3__419piecewise_constructE,@object
	.size		_ZN54_INTERNAL_00d936ef_23_pos_encoding_kernels_cu_19a63b674cuda3std3__419piecewise_constructE,(_ZN54_INTERNAL_00d936ef_23_pos_encoding_kernels_cu_19a63b674cuda3std6ranges3__45__cpo5ssizeE - _ZN54_INTERNAL_00d936ef_23_pos_encoding_kernels_cu_19a63b674cuda3std3__419piecewise_constructE)
_ZN54_INTERNAL_00d936ef_23_pos_encoding_kernels_cu_19a63b674cuda3std3__419piecewise_constructE:
	.zero		1
	.type		_ZN54_INTERNAL_00d936ef_23_pos_encoding_kernels_cu_19a63b674cuda3std6ranges3__45__cpo5ssizeE,@object
	.size		_ZN54_INTERNAL_00d936ef_23_pos_encoding_kernels_cu_19a63b674cuda3std6ranges3__45__cpo5ssizeE,(_ZN54_INTERNAL_00d936ef_23_pos_encoding_kernels_cu_19a63b674cuda3std3__45__cpo3endE - _ZN54_INTERNAL_00d936ef_23_pos_encoding_kernels_cu_19a63b674cuda3std6ranges3__45__cpo5ssizeE)
_ZN54_INTERNAL_00d936ef_23_pos_encoding_kernels_cu_19a63b674cuda3std6ranges3__45__cpo5ssizeE:
	.zero		1
	.type		_ZN54_INTERNAL_00d936ef_23_pos_encoding_kernels_cu_19a63b674cuda3std3__45__cpo3endE,@object
	.size		_ZN54_INTERNAL_00d936ef_23_pos_encoding_kernels_cu_19a63b674cuda3std3__45__cpo3endE,(_ZN54_INTERNAL_00d936ef_23_pos_encoding_kernels_cu_19a63b674cuda3std6ranges3__45__cpo4cendE - _ZN54_INTERNAL_00d936ef_23_pos_encoding_kernels_cu_19a63b674cuda3std3__45__cpo3endE)
_ZN54_INTERNAL_00d936ef_23_pos_encoding_kernels_cu_19a63b674cuda3std3__45__cpo3endE:
	.zero		1
	.type		_ZN54_INTERNAL_00d936ef_23_pos_encoding_kernels_cu_19a63b674cuda3std6ranges3__45__cpo4cendE,@object
	.size		_ZN54_INTERNAL_00d936ef_23_pos_encoding_kernels_cu_19a63b674cuda3std6ranges3__45__cpo4cendE,(_ZN54_INTERNAL_00d936ef_23_pos_encoding_kernels_cu_19a63b674cuda3std3__45__cpo4rendE - _ZN54_INTERNAL_00d936ef_23_pos_encoding_kernels_cu_19a63b674cuda3std6ranges3__45__cpo4cendE)
_ZN54_INTERNAL_00d936ef_23_pos_encoding_kernels_cu_19a63b674cuda3std6ranges3__45__cpo4cendE:
	.zero		1
	.type		_ZN54_INTERNAL_00d936ef_23_pos_encoding_kernels_cu_19a63b674cuda3std3__45__cpo4rendE,@object
	.size		_ZN54_INTERNAL_00d936ef_23_pos_encoding_kernels_cu_19a63b674cuda3std3__45__cpo4rendE,(_ZN54_INTERNAL_00d936ef_23_pos_encoding_kernels_cu_19a63b674cuda3std6ranges3__45__cpo4prevE - _ZN54_INTERNAL_00d936ef_23_pos_encoding_kernels_cu_19a63b674cuda3std3__45__cpo4rendE)
_ZN54_INTERNAL_00d936ef_23_pos_encoding_kernels_cu_19a63b674cuda3std3__45__cpo4rendE:
	.zero		1
	.type		_ZN54_INTERNAL_00d936ef_23_pos_encoding_kernels_cu_19a63b674cuda3std6ranges3__45__cpo4prevE,@object
	.size		_ZN54_INTERNAL_00d936ef_23_pos_encoding_kernels_cu_19a63b674cuda3std6ranges3__45__cpo4prevE,(_ZN54_INTERNAL_00d936ef_23_pos_encoding_kernels_cu_19a63b674cuda3std6ranges3__45__cpo9iter_moveE - _ZN54_INTERNAL_00d936ef_23_pos_encoding_kernels_cu_19a63b674cuda3std6ranges3__45__cpo4prevE)
_ZN54_INTERNAL_00d936ef_23_pos_encoding_kernels_cu_19a63b674cuda3std6ranges3__45__cpo4prevE:
	.zero		1
	.type		_ZN54_INTERNAL_00d936ef_23_pos_encoding_kernels_cu_19a63b674cuda3std6ranges3__45__cpo9iter_moveE,@object
	.size		_ZN54_INTERNAL_00d936ef_23_pos_encoding_kernels_cu_19a63b674cuda3std6ranges3__45__cpo9iter_moveE,(.L_13 - _ZN54_INTERNAL_00d936ef_23_pos_encoding_kernels_cu_19a63b674cuda3std6ranges3__45__cpo9iter_moveE)
_ZN54_INTERNAL_00d936ef_23_pos_encoding_kernels_cu_19a63b674cuda3std6ranges3__45__cpo9iter_moveE:
	.zero		1
.L_13:
